//
// Generated by NVIDIA NVVM Compiler
//
// Compiler Build ID: CL-36424714
// Cuda compilation tools, release 13.0, V13.0.88
// Based on NVVM 20.0.0
//

.version 9.0
.target sm_100
.address_size 64

	// .globl	_Z17esmm_shmem_multi3iiiiPKfS0_Pf
.extern .shared .align 16 .b8 sArea[];

.visible .entry _Z17esmm_shmem_multi3iiiiPKfS0_Pf(
	.param .u32 _Z17esmm_shmem_multi3iiiiPKfS0_Pf_param_0,
	.param .u32 _Z17esmm_shmem_multi3iiiiPKfS0_Pf_param_1,
	.param .u32 _Z17esmm_shmem_multi3iiiiPKfS0_Pf_param_2,
	.param .u32 _Z17esmm_shmem_multi3iiiiPKfS0_Pf_param_3,
	.param .u64 .ptr .align 1 _Z17esmm_shmem_multi3iiiiPKfS0_Pf_param_4,
	.param .u64 .ptr .align 1 _Z17esmm_shmem_multi3iiiiPKfS0_Pf_param_5,
	.param .u64 .ptr .align 1 _Z17esmm_shmem_multi3iiiiPKfS0_Pf_param_6
)
{
	.local .align 16 .b8 	__local_depot0[128];
	.reg .b64 	%SP;
	.reg .b64 	%SPL;
	.reg .pred 	%p<24>;
	.reg .b32 	%r<173>;
	.reg .b32 	%f<88>;
	.reg .b64 	%rd<104>;

	mov.u64 	%SPL, __local_depot0;
	ld.param.u32 	%r53, [_Z17esmm_shmem_multi3iiiiPKfS0_Pf_param_1];
	ld.param.u32 	%r54, [_Z17esmm_shmem_multi3iiiiPKfS0_Pf_param_2];
	ld.param.u32 	%r55, [_Z17esmm_shmem_multi3iiiiPKfS0_Pf_param_3];
	ld.param.u64 	%rd12, [_Z17esmm_shmem_multi3iiiiPKfS0_Pf_param_4];
	ld.param.u64 	%rd13, [_Z17esmm_shmem_multi3iiiiPKfS0_Pf_param_5];
	ld.param.u64 	%rd14, [_Z17esmm_shmem_multi3iiiiPKfS0_Pf_param_6];
	cvta.to.global.u64 	%rd1, %rd13;
	cvta.to.global.u64 	%rd2, %rd12;
	cvta.to.global.u64 	%rd3, %rd14;
	add.u64 	%rd4, %SPL, 0;
	mov.u32 	%r56, %ctaid.x;
	mul.lo.s32 	%r1, %r55, %r56;
	mov.u32 	%r57, %ctaid.y;
	mov.u32 	%r58, %tid.x;
	rem.u32 	%r59, %r58, %r55;
	mad.lo.s32 	%r2, %r55, %r57, %r59;
	rem.s32 	%r3, %r2, %r55;
	mov.f32 	%f4, 0f00000000;
	st.local.v4.f32 	[%rd4], {%f4, %f4, %f4, %f4};
	st.local.v4.f32 	[%rd4+16], {%f4, %f4, %f4, %f4};
	add.s64 	%rd102, %rd4, 32;
	st.local.v4.f32 	[%rd4+32], {%f4, %f4, %f4, %f4};
	st.local.v4.f32 	[%rd4+48], {%f4, %f4, %f4, %f4};
	st.local.v4.f32 	[%rd4+64], {%f4, %f4, %f4, %f4};
	st.local.v4.f32 	[%rd4+80], {%f4, %f4, %f4, %f4};
	st.local.v4.f32 	[%rd4+96], {%f4, %f4, %f4, %f4};
	st.local.v4.f32 	[%rd4+112], {%f4, %f4, %f4, %f4};
	setp.lt.s32 	%p1, %r54, 1;
	@%p1 bra 	$L__BB0_20;
	mul.lo.s32 	%r61, %r55, %r55;
	shl.b32 	%r8, %r61, 2;
	mov.u32 	%r62, sArea;
	add.s32 	%r4, %r62, %r8;
	shr.u32 	%r5, %r55, 2;
	and.b32  	%r6, %r55, 7;
	and.b32  	%r7, %r55, 2147483640;
	shl.b32 	%r9, %r55, 5;
	shl.b32 	%r10, %r55, 2;
	mov.b32 	%r156, 0;
	mul.wide.u32 	%rd52, %r54, 4;
$L__BB0_2:
	setp.lt.s32 	%p2, %r55, 1;
	@%p2 bra 	$L__BB0_14;
	add.s32 	%r64, %r55, -1;
	setp.lt.u32 	%p3, %r64, 7;
	mov.b32 	%r162, 0;
	@%p3 bra 	$L__BB0_6;
	and.b32  	%r66, %r55, 2147483640;
	neg.s32 	%r159, %r66;
	shl.b32 	%r67, %r3, 2;
	mov.u32 	%r68, sArea;
	add.s32 	%r158, %r68, %r67;
	mad.lo.s32 	%r69, %r1, %r54, %r3;
	add.s32 	%r157, %r69, %r156;
	mov.b32 	%r160, 0;
$L__BB0_5:
	.pragma "nounroll";
	mul.wide.s32 	%rd16, %r157, 4;
	add.s64 	%rd17, %rd2, %rd16;
	ld.global.f32 	%f5, [%rd17];
	st.shared.f32 	[%r158], %f5;
	add.s32 	%r70, %r160, %r156;
	mad.lo.s32 	%r71, %r70, %r53, %r2;
	mul.wide.s32 	%rd18, %r71, 4;
	add.s64 	%rd19, %rd1, %rd18;
	ld.global.f32 	%f6, [%rd19];
	add.s32 	%r72, %r158, %r8;
	st.shared.f32 	[%r72], %f6;
	mul.wide.u32 	%rd20, %r54, 4;
	add.s64 	%rd21, %rd17, %rd20;
	ld.global.f32 	%f7, [%rd21];
	add.s32 	%r73, %r158, %r10;
	st.shared.f32 	[%r73], %f7;
	mul.wide.s32 	%rd22, %r53, 4;
	add.s64 	%rd23, %rd19, %rd22;
	ld.global.f32 	%f8, [%rd23];
	add.s32 	%r74, %r72, %r10;
	st.shared.f32 	[%r74], %f8;
	add.s64 	%rd24, %rd21, %rd20;
	ld.global.f32 	%f9, [%rd24];
	add.s32 	%r75, %r73, %r10;
	st.shared.f32 	[%r75], %f9;
	add.s64 	%rd25, %rd23, %rd22;
	ld.global.f32 	%f10, [%rd25];
	add.s32 	%r76, %r74, %r10;
	st.shared.f32 	[%r76], %f10;
	add.s64 	%rd26, %rd24, %rd20;
	ld.global.f32 	%f11, [%rd26];
	add.s32 	%r77, %r75, %r10;
	st.shared.f32 	[%r77], %f11;
	add.s64 	%rd27, %rd25, %rd22;
	ld.global.f32 	%f12, [%rd27];
	add.s32 	%r78, %r76, %r10;
	st.shared.f32 	[%r78], %f12;
	add.s64 	%rd28, %rd26, %rd20;
	ld.global.f32 	%f13, [%rd28];
	add.s32 	%r79, %r77, %r10;
	st.shared.f32 	[%r79], %f13;
	add.s64 	%rd29, %rd27, %rd22;
	ld.global.f32 	%f14, [%rd29];
	add.s32 	%r80, %r78, %r10;
	st.shared.f32 	[%r80], %f14;
	add.s64 	%rd30, %rd28, %rd20;
	ld.global.f32 	%f15, [%rd30];
	add.s32 	%r81, %r79, %r10;
	st.shared.f32 	[%r81], %f15;
	add.s64 	%rd31, %rd29, %rd22;
	ld.global.f32 	%f16, [%rd31];
	add.s32 	%r82, %r80, %r10;
	st.shared.f32 	[%r82], %f16;
	add.s64 	%rd32, %rd30, %rd20;
	ld.global.f32 	%f17, [%rd32];
	add.s32 	%r83, %r81, %r10;
	st.shared.f32 	[%r83], %f17;
	add.s64 	%rd33, %rd31, %rd22;
	ld.global.f32 	%f18, [%rd33];
	add.s32 	%r84, %r82, %r10;
	st.shared.f32 	[%r84], %f18;
	add.s64 	%rd34, %rd32, %rd20;
	ld.global.f32 	%f19, [%rd34];
	add.s32 	%r85, %r83, %r10;
	st.shared.f32 	[%r85], %f19;
	add.s64 	%rd35, %rd33, %rd22;
	ld.global.f32 	%f20, [%rd35];
	add.s32 	%r86, %r84, %r10;
	st.shared.f32 	[%r86], %f20;
	add.s32 	%r160, %r160, 8;
	add.s32 	%r159, %r159, 8;
	add.s32 	%r158, %r158, %r9;
	shl.b32 	%r87, %r54, 3;
	add.s32 	%r157, %r157, %r87;
	setp.ne.s32 	%p4, %r159, 0;
	mov.u32 	%r162, %r7;
	@%p4 bra 	$L__BB0_5;
$L__BB0_6:
	setp.eq.s32 	%p5, %r6, 0;
	@%p5 bra 	$L__BB0_14;
	add.s32 	%r88, %r6, -1;
	setp.lt.u32 	%p6, %r88, 3;
	@%p6 bra 	$L__BB0_9;
	add.s32 	%r89, %r162, %r1;
	add.s32 	%r90, %r156, %r3;
	mad.lo.s32 	%r91, %r89, %r54, %r90;
	mul.wide.s32 	%rd36, %r91, 4;
	add.s64 	%rd37, %rd2, %rd36;
	ld.global.f32 	%f21, [%rd37];
	mad.lo.s32 	%r92, %r162, %r55, %r3;
	shl.b32 	%r93, %r92, 2;
	mov.u32 	%r94, sArea;
	add.s32 	%r95, %r94, %r93;
	st.shared.f32 	[%r95], %f21;
	add.s32 	%r96, %r162, %r156;
	mad.lo.s32 	%r97, %r96, %r53, %r2;
	mul.wide.s32 	%rd38, %r97, 4;
	add.s64 	%rd39, %rd1, %rd38;
	ld.global.f32 	%f22, [%rd39];
	add.s32 	%r98, %r4, %r93;
	st.shared.f32 	[%r98], %f22;
	mul.wide.u32 	%rd40, %r54, 4;
	add.s64 	%rd41, %rd37, %rd40;
	ld.global.f32 	%f23, [%rd41];
	add.s32 	%r99, %r95, %r10;
	st.shared.f32 	[%r99], %f23;
	mul.wide.s32 	%rd42, %r53, 4;
	add.s64 	%rd43, %rd39, %rd42;
	ld.global.f32 	%f24, [%rd43];
	add.s32 	%r100, %r98, %r10;
	st.shared.f32 	[%r100], %f24;
	add.s64 	%rd44, %rd41, %rd40;
	ld.global.f32 	%f25, [%rd44];
	add.s32 	%r101, %r99, %r10;
	st.shared.f32 	[%r101], %f25;
	add.s64 	%rd45, %rd43, %rd42;
	ld.global.f32 	%f26, [%rd45];
	add.s32 	%r102, %r100, %r10;
	st.shared.f32 	[%r102], %f26;
	add.s64 	%rd46, %rd44, %rd40;
	ld.global.f32 	%f27, [%rd46];
	add.s32 	%r103, %r101, %r10;
	st.shared.f32 	[%r103], %f27;
	add.s64 	%rd47, %rd45, %rd42;
	ld.global.f32 	%f28, [%rd47];
	add.s32 	%r104, %r102, %r10;
	st.shared.f32 	[%r104], %f28;
	add.s32 	%r162, %r162, 4;
$L__BB0_9:
	and.b32  	%r105, %r55, 3;
	setp.eq.s32 	%p7, %r105, 0;
	@%p7 bra 	$L__BB0_14;
	setp.eq.s32 	%p8, %r105, 1;
	@%p8 bra 	$L__BB0_12;
	add.s32 	%r106, %r162, %r1;
	add.s32 	%r107, %r156, %r3;
	mad.lo.s32 	%r108, %r106, %r54, %r107;
	mul.wide.s32 	%rd48, %r108, 4;
	add.s64 	%rd49, %rd2, %rd48;
	ld.global.f32 	%f29, [%rd49];
	mad.lo.s32 	%r109, %r162, %r55, %r3;
	shl.b32 	%r110, %r109, 2;
	mov.u32 	%r111, sArea;
	add.s32 	%r112, %r111, %r110;
	st.shared.f32 	[%r112], %f29;
	add.s32 	%r113, %r162, %r156;
	mad.lo.s32 	%r114, %r113, %r53, %r2;
	mul.wide.s32 	%rd50, %r114, 4;
	add.s64 	%rd51, %rd1, %rd50;
	ld.global.f32 	%f30, [%rd51];
	add.s32 	%r115, %r4, %r110;
	st.shared.f32 	[%r115], %f30;
	add.s64 	%rd53, %rd49, %rd52;
	ld.global.f32 	%f31, [%rd53];
	add.s32 	%r116, %r112, %r10;
	st.shared.f32 	[%r116], %f31;
	mul.wide.s32 	%rd54, %r53, 4;
	add.s64 	%rd55, %rd51, %rd54;
	ld.global.f32 	%f32, [%rd55];
	add.s32 	%r117, %r115, %r10;
	st.shared.f32 	[%r117], %f32;
	add.s32 	%r162, %r162, 2;
$L__BB0_12:
	and.b32  	%r118, %r55, 1;
	setp.eq.b32 	%p9, %r118, 1;
	not.pred 	%p10, %p9;
	@%p10 bra 	$L__BB0_14;
	add.s32 	%r119, %r162, %r1;
	add.s32 	%r120, %r156, %r3;
	mad.lo.s32 	%r121, %r119, %r54, %r120;
	mul.wide.s32 	%rd56, %r121, 4;
	add.s64 	%rd57, %rd2, %rd56;
	ld.global.f32 	%f33, [%rd57];
	mad.lo.s32 	%r122, %r162, %r55, %r3;
	shl.b32 	%r123, %r122, 2;
	mov.u32 	%r124, sArea;
	add.s32 	%r125, %r124, %r123;
	st.shared.f32 	[%r125], %f33;
	add.s32 	%r126, %r162, %r156;
	mad.lo.s32 	%r127, %r126, %r53, %r2;
	mul.wide.s32 	%rd58, %r127, 4;
	add.s64 	%rd59, %rd1, %rd58;
	ld.global.f32 	%f34, [%rd59];
	add.s32 	%r128, %r4, %r123;
	st.shared.f32 	[%r128], %f34;
$L__BB0_14:
	setp.lt.s32 	%p11, %r55, 1;
	bar.sync 	0;
	@%p11 bra 	$L__BB0_19;
	mov.b32 	%r164, 0;
$L__BB0_16:
	mul.lo.s32 	%r32, %r164, %r55;
	mul.wide.u32 	%rd60, %r164, 4;
	add.s64 	%rd6, %rd4, %rd60;
	ld.local.f32 	%f87, [%rd6];
	mov.b32 	%r165, 0;
$L__BB0_17:
	add.s32 	%r131, %r165, %r32;
	shl.b32 	%r132, %r131, 2;
	mov.u32 	%r133, sArea;
	add.s32 	%r134, %r133, %r132;
	ld.shared.f32 	%f35, [%r134];
	mad.lo.s32 	%r135, %r165, %r55, %r3;
	shl.b32 	%r136, %r135, 2;
	add.s32 	%r137, %r4, %r136;
	ld.shared.f32 	%f36, [%r137];
	fma.rn.f32 	%f37, %f35, %f36, %f87;
	ld.shared.f32 	%f38, [%r134+4];
	add.s32 	%r138, %r137, %r10;
	ld.shared.f32 	%f39, [%r138];
	fma.rn.f32 	%f40, %f38, %f39, %f37;
	ld.shared.f32 	%f41, [%r134+8];
	add.s32 	%r139, %r138, %r10;
	ld.shared.f32 	%f42, [%r139];
	fma.rn.f32 	%f43, %f41, %f42, %f40;
	ld.shared.f32 	%f44, [%r134+12];
	add.s32 	%r140, %r139, %r10;
	ld.shared.f32 	%f45, [%r140];
	fma.rn.f32 	%f46, %f44, %f45, %f43;
	ld.shared.f32 	%f47, [%r134+16];
	add.s32 	%r141, %r140, %r10;
	ld.shared.f32 	%f48, [%r141];
	fma.rn.f32 	%f49, %f47, %f48, %f46;
	ld.shared.f32 	%f50, [%r134+20];
	add.s32 	%r142, %r141, %r10;
	ld.shared.f32 	%f51, [%r142];
	fma.rn.f32 	%f52, %f50, %f51, %f49;
	ld.shared.f32 	%f53, [%r134+24];
	add.s32 	%r143, %r142, %r10;
	ld.shared.f32 	%f54, [%r143];
	fma.rn.f32 	%f55, %f53, %f54, %f52;
	ld.shared.f32 	%f56, [%r134+28];
	add.s32 	%r144, %r143, %r10;
	ld.shared.f32 	%f57, [%r144];
	fma.rn.f32 	%f87, %f56, %f57, %f55;
	add.s32 	%r165, %r165, %r5;
	setp.lt.s32 	%p12, %r165, %r55;
	@%p12 bra 	$L__BB0_17;
	st.local.f32 	[%rd6], %f87;
	add.s32 	%r164, %r164, 1;
	setp.ne.s32 	%p13, %r164, %r55;
	@%p13 bra 	$L__BB0_16;
$L__BB0_19:
	bar.sync 	0;
	add.s32 	%r156, %r156, %r55;
	setp.lt.s32 	%p14, %r156, %r54;
	@%p14 bra 	$L__BB0_2;
$L__BB0_20:
	setp.lt.s32 	%p15, %r55, 1;
	@%p15 bra 	$L__BB0_33;
	add.s32 	%r146, %r55, -1;
	and.b32  	%r15, %r55, 15;
	setp.lt.u32 	%p16, %r146, 15;
	mov.b32 	%r168, 0;
	@%p16 bra 	$L__BB0_24;
	and.b32  	%r168, %r55, 2147483632;
	neg.s32 	%r166, %r168;
	mov.b32 	%r167, 0;
	mul.wide.s32 	%rd63, %r53, 4;
$L__BB0_23:
	.pragma "nounroll";
	ld.local.v4.f32 	{%f58, %f59, %f60, %f61}, [%rd102+-32];
	add.s32 	%r148, %r167, %r1;
	mad.lo.s32 	%r149, %r148, %r53, %r2;
	mul.wide.s32 	%rd61, %r149, 4;
	add.s64 	%rd62, %rd3, %rd61;
	st.global.f32 	[%rd62], %f58;
	add.s64 	%rd64, %rd62, %rd63;
	st.global.f32 	[%rd64], %f59;
	add.s64 	%rd65, %rd64, %rd63;
	st.global.f32 	[%rd65], %f60;
	add.s64 	%rd66, %rd65, %rd63;
	st.global.f32 	[%rd66], %f61;
	ld.local.v4.f32 	{%f62, %f63, %f64, %f65}, [%rd102+-16];
	add.s64 	%rd67, %rd66, %rd63;
	st.global.f32 	[%rd67], %f62;
	add.s64 	%rd68, %rd67, %rd63;
	st.global.f32 	[%rd68], %f63;
	add.s64 	%rd69, %rd68, %rd63;
	st.global.f32 	[%rd69], %f64;
	add.s64 	%rd70, %rd69, %rd63;
	st.global.f32 	[%rd70], %f65;
	ld.local.v4.f32 	{%f66, %f67, %f68, %f69}, [%rd102];
	add.s64 	%rd71, %rd70, %rd63;
	st.global.f32 	[%rd71], %f66;
	add.s64 	%rd72, %rd71, %rd63;
	st.global.f32 	[%rd72], %f67;
	add.s64 	%rd73, %rd72, %rd63;
	st.global.f32 	[%rd73], %f68;
	add.s64 	%rd74, %rd73, %rd63;
	st.global.f32 	[%rd74], %f69;
	ld.local.v4.f32 	{%f70, %f71, %f72, %f73}, [%rd102+16];
	add.s64 	%rd75, %rd74, %rd63;
	st.global.f32 	[%rd75], %f70;
	add.s64 	%rd76, %rd75, %rd63;
	st.global.f32 	[%rd76], %f71;
	add.s64 	%rd77, %rd76, %rd63;
	st.global.f32 	[%rd77], %f72;
	add.s64 	%rd78, %rd77, %rd63;
	st.global.f32 	[%rd78], %f73;
	add.s32 	%r167, %r167, 16;
	add.s32 	%r166, %r166, 16;
	add.s64 	%rd102, %rd102, 64;
	setp.ne.s32 	%p17, %r166, 0;
	@%p17 bra 	$L__BB0_23;
$L__BB0_24:
	setp.eq.s32 	%p18, %r15, 0;
	@%p18 bra 	$L__BB0_33;
	and.b32  	%r42, %r55, 7;
	setp.lt.u32 	%p19, %r15, 8;
	@%p19 bra 	$L__BB0_27;
	mul.wide.u32 	%rd79, %r168, 4;
	add.s64 	%rd80, %rd4, %rd79;
	ld.local.f32 	%f74, [%rd80];
	add.s32 	%r150, %r168, %r1;
	mad.lo.s32 	%r151, %r150, %r53, %r2;
	mul.wide.s32 	%rd81, %r151, 4;
	add.s64 	%rd82, %rd3, %rd81;
	st.global.f32 	[%rd82], %f74;
	ld.local.f32 	%f75, [%rd80+4];
	mul.wide.s32 	%rd83, %r53, 4;
	add.s64 	%rd84, %rd82, %rd83;
	st.global.f32 	[%rd84], %f75;
	ld.local.f32 	%f76, [%rd80+8];
	add.s64 	%rd85, %rd84, %rd83;
	st.global.f32 	[%rd85], %f76;
	ld.local.f32 	%f77, [%rd80+12];
	add.s64 	%rd86, %rd85, %rd83;
	st.global.f32 	[%rd86], %f77;
	ld.local.f32 	%f78, [%rd80+16];
	add.s64 	%rd87, %rd86, %rd83;
	st.global.f32 	[%rd87], %f78;
	ld.local.f32 	%f79, [%rd80+20];
	add.s64 	%rd88, %rd87, %rd83;
	st.global.f32 	[%rd88], %f79;
	ld.local.f32 	%f80, [%rd80+24];
	add.s64 	%rd89, %rd88, %rd83;
	st.global.f32 	[%rd89], %f80;
	ld.local.f32 	%f81, [%rd80+28];
	add.s64 	%rd90, %rd89, %rd83;
	st.global.f32 	[%rd90], %f81;
	add.s32 	%r168, %r168, 8;
$L__BB0_27:
	setp.eq.s32 	%p20, %r42, 0;
	@%p20 bra 	$L__BB0_33;
	and.b32  	%r45, %r55, 3;
	setp.lt.u32 	%p21, %r42, 4;
	@%p21 bra 	$L__BB0_30;
	mul.wide.u32 	%rd91, %r168, 4;
	add.s64 	%rd92, %rd4, %rd91;
	ld.local.f32 	%f82, [%rd92];
	add.s32 	%r152, %r168, %r1;
	mad.lo.s32 	%r153, %r152, %r53, %r2;
	mul.wide.s32 	%rd93, %r153, 4;
	add.s64 	%rd94, %rd3, %rd93;
	st.global.f32 	[%rd94], %f82;
	ld.local.f32 	%f83, [%rd92+4];
	mul.wide.s32 	%rd95, %r53, 4;
	add.s64 	%rd96, %rd94, %rd95;
	st.global.f32 	[%rd96], %f83;
	ld.local.f32 	%f84, [%rd92+8];
	add.s64 	%rd97, %rd96, %rd95;
	st.global.f32 	[%rd97], %f84;
	ld.local.f32 	%f85, [%rd92+12];
	add.s64 	%rd98, %rd97, %rd95;
	st.global.f32 	[%rd98], %f85;
	add.s32 	%r168, %r168, 4;
$L__BB0_30:
	setp.eq.s32 	%p22, %r45, 0;
	@%p22 bra 	$L__BB0_33;
	mul.wide.u32 	%rd99, %r168, 4;
	add.s64 	%rd103, %rd4, %rd99;
	neg.s32 	%r171, %r45;
$L__BB0_32:
	.pragma "nounroll";
	ld.local.f32 	%f86, [%rd103];
	add.s32 	%r154, %r168, %r1;
	mad.lo.s32 	%r155, %r154, %r53, %r2;
	mul.wide.s32 	%rd100, %r155, 4;
	add.s64 	%rd101, %rd3, %rd100;
	st.global.f32 	[%rd101], %f86;
	add.s32 	%r168, %r168, 1;
	add.s64 	%rd103, %rd103, 4;
	add.s32 	%r171, %r171, 1;
	setp.ne.s32 	%p23, %r171, 0;
	@%p23 bra 	$L__BB0_32;
$L__BB0_33:
	ret;

}


// ===== COMPILED SASS (sm_100) =====

	.target	sm_100

	.elftype	@"ET_EXEC"


//--------------------- .note.nv.tkinfo           --------------------------
	.section	.note.nv.tkinfo,"",@"SHT_NOTE"
	.sectionflags	@"SHF_NOTE_NV_TKINFO"
	.tkinfo
        /*0018*/ 	.word	0x00000002
        /*0030*/ 	.string	""
        /*0030*/ 	.string	"ptxas"
        /*0030*/ 	.string	"Cuda compilation tools, release 13.0, V13.0.88"
        /*0030*/ 	.string	"Build cuda_13.0.r13.0/compiler.36424714_0"
        /*0030*/ 	.string	"-arch sm_100 -m 64 "



//--------------------- .note.nv.cuinfo           --------------------------
	.section	.note.nv.cuinfo,"",@"SHT_NOTE"
	.sectionflags	@"SHF_NOTE_NV_CUINFO"
        /*0018*/ 	.short	0x0002
        /*001a*/ 	.short	0x0064
        /*001c*/ 	.short	0x0082
	.zero		2


//--------------------- .nv.info                  --------------------------
	.section	.nv.info,"",@"SHT_CUDA_INFO"
	.align	4


	//----- nvinfo : EIATTR_REGCOUNT
	.align		4
        /*0000*/ 	.byte	0x04, 0x2f
        /*0002*/ 	.short	(.L_1 - .L_0)
	.align		4
.L_0:
        /*0004*/ 	.word	index@(_Z17esmm_shmem_multi3iiiiPKfS0_Pf)
        /*0008*/ 	.word	0x00000020


	//----- nvinfo : EIATTR_FRAME_SIZE
	.align		4
.L_1:
        /*000c*/ 	.byte	0x04, 0x11
        /*000e*/ 	.short	(.L_3 - .L_2)
	.align		4
.L_2:
        /*0010*/ 	.word	index@(_Z17esmm_shmem_multi3iiiiPKfS0_Pf)
        /*0014*/ 	.word	0x00000080


	//----- nvinfo : EIATTR_MIN_STACK_SIZE
	.align		4
.L_3:
        /*0018*/ 	.byte	0x04, 0x12
        /*001a*/ 	.short	(.L_5 - .L_4)
	.align		4
.L_4:
        /*001c*/ 	.word	index@(_Z17esmm_shmem_multi3iiiiPKfS0_Pf)
        /*0020*/ 	.word	0x00000080
.L_5:


//--------------------- .nv.compat                --------------------------
	.section	.nv.compat,"",@"SHT_CUDA_COMPAT_INFO"
	.align	4
        /*0000*/ 	.byte	0x02, 0x09, 0x00, 0x00, 0x02, 0x02, 0x01, 0x00, 0x02, 0x05, 0x05, 0x00, 0x03, 0x07, 0x01, 0x01
        /*0010*/ 	.byte	0x02, 0x03, 0x00, 0x00, 0x02, 0x06, 0x01, 0x00, 0x04, 0x0b, 0x08, 0x00, 0x09, 0x00, 0x00, 0x00
        /*0020*/ 	.byte	0x00, 0x00, 0x00, 0x00


//--------------------- .nv.info._Z17esmm_shmem_multi3iiiiPKfS0_Pf --------------------------
	.section	.nv.info._Z17esmm_shmem_multi3iiiiPKfS0_Pf,"",@"SHT_CUDA_INFO"
	.sectionflags	@""
	.align	4


	//----- nvinfo : EIATTR_CUDA_API_VERSION
	.align		4
        /*0000*/ 	.byte	0x04, 0x37
        /*0002*/ 	.short	(.L_7 - .L_6)
.L_6:
        /*0004*/ 	.word	0x00000082


	//----- nvinfo : EIATTR_KPARAM_INFO
	.align		4
.L_7:
        /*0008*/ 	.byte	0x04, 0x17
        /*000a*/ 	.short	(.L_9 - .L_8)
.L_8:
        /*000c*/ 	.word	0x00000000
        /*0010*/ 	.short	0x0006
        /*0012*/ 	.short	0x0020
        /*0014*/ 	.byte	0x00, 0xf5, 0x21, 0x00


	//----- nvinfo : EIATTR_KPARAM_INFO
	.align		4
.L_9:
        /*0018*/ 	.byte	0x04, 0x17
        /*001a*/ 	.short	(.L_11 - .L_10)
.L_10:
        /*001c*/ 	.word	0x00000000
        /*0020*/ 	.short	0x0005
        /*0022*/ 	.short	0x0018
        /*0024*/ 	.byte	0x00, 0xf5, 0x21, 0x00


	//----- nvinfo : EIATTR_KPARAM_INFO
	.align		4
.L_11:
        /*0028*/ 	.byte	0x04, 0x17
        /*002a*/ 	.short	(.L_13 - .L_12)
.L_12:
        /*002c*/ 	.word	0x00000000
        /*0030*/ 	.short	0x0004
        /*0032*/ 	.short	0x0010
        /*0034*/ 	.byte	0x00, 0xf5, 0x21, 0x00


	//----- nvinfo : EIATTR_KPARAM_INFO
	.align		4
.L_13:
        /*0038*/ 	.byte	0x04, 0x17
        /*003a*/ 	.short	(.L_15 - .L_14)
.L_14:
        /*003c*/ 	.word	0x00000000
        /*0040*/ 	.short	0x0003
        /*0042*/ 	.short	0x000c
        /*0044*/ 	.byte	0x00, 0xf0, 0x11, 0x00


	//----- nvinfo : EIATTR_KPARAM_INFO
	.align		4
.L_15:
        /*0048*/ 	.byte	0x04, 0x17
        /*004a*/ 	.short	(.L_17 - .L_16)
.L_16:
        /*004c*/ 	.word	0x00000000
        /*0050*/ 	.short	0x0002
        /*0052*/ 	.short	0x0008
        /*0054*/ 	.byte	0x00, 0xf0, 0x11, 0x00


	//----- nvinfo : EIATTR_KPARAM_INFO
	.align		4
.L_17:
        /*0058*/ 	.byte	0x04, 0x17
        /*005a*/ 	.short	(.L_19 - .L_18)
.L_18:
        /*005c*/ 	.word	0x00000000
        /*0060*/ 	.short	0x0001
        /*0062*/ 	.short	0x0004
        /*0064*/ 	.byte	0x00, 0xf0, 0x11, 0x00


	//----- nvinfo : EIATTR_KPARAM_INFO
	.align		4
.L_19:
        /*0068*/ 	.byte	0x04, 0x17
        /*006a*/ 	.short	(.L_21 - .L_20)
.L_20:
        /*006c*/ 	.word	0x00000000
        /*0070*/ 	.short	0x0000
        /*0072*/ 	.short	0x0000
        /*0074*/ 	.byte	0x00, 0xf0, 0x11, 0x00


	//----- nvinfo : EIATTR_SPARSE_MMA_MASK
	.align		4
.L_21:
        /*0078*/ 	.byte	0x03, 0x50
        /*007a*/ 	.short	0x0000


	//----- nvinfo : EIATTR_MAXREG_COUNT
	.align		4
        /*007c*/ 	.byte	0x03, 0x1b
        /*007e*/ 	.short	0x00ff


	//----- nvinfo : EIATTR_NUM_BARRIERS
	.align		4
        /*0080*/ 	.byte	0x02, 0x4c
        /*0082*/ 	.byte	0x01
	.zero		1


	//----- nvinfo : EIATTR_MERCURY_ISA_VERSION
	.align		4
        /*0084*/ 	.byte	0x03, 0x5f
        /*0086*/ 	.short	0x0101


	//----- nvinfo : EIATTR_VRC_CTA_INIT_COUNT
	.align		4
        /*0088*/ 	.byte	0x02, 0x4a
	.zero		1
	.zero		1


	//----- nvinfo : EIATTR_EXIT_INSTR_OFFSETS
	.align		4
        /*008c*/ 	.byte	0x04, 0x1c
        /*008e*/ 	.short	(.L_23 - .L_22)


	//   ....[0]....
.L_22:
        /*0090*/ 	.word	0x00001480


	//   ....[1]....
        /*0094*/ 	.word	0x000017f0


	//   ....[2]....
        /*0098*/ 	.word	0x00001a20


	//   ....[3]....
        /*009c*/ 	.word	0x00001b90


	//   ....[4]....
        /*00a0*/ 	.word	0x00001c80


	//----- nvinfo : EIATTR_CBANK_PARAM_SIZE
	.align		4
.L_23:
        /*00a4*/ 	.byte	0x03, 0x19
        /*00a6*/ 	.short	0x0028


	//----- nvinfo : EIATTR_PARAM_CBANK
	.align		4
        /*00a8*/ 	.byte	0x04, 0x0a
        /*00aa*/ 	.short	(.L_25 - .L_24)
	.align		4
.L_24:
        /*00ac*/ 	.word	index@(.nv.constant0._Z17esmm_shmem_multi3iiiiPKfS0_Pf)
        /*00b0*/ 	.short	0x0380
        /*00b2*/ 	.short	0x0028


	//----- nvinfo : EIATTR_SW_WAR
	.align		4
.L_25:
        /*00b4*/ 	.byte	0x04, 0x36
        /*00b6*/ 	.short	(.L_27 - .L_26)
.L_26:
        /*00b8*/ 	.word	0x00000008
.L_27:


//--------------------- .nv.callgraph             --------------------------
	.section	.nv.callgraph,"",@"SHT_CUDA_CALLGRAPH"
	.align	4
	.sectionentsize	8
	.align		4
        /*0000*/ 	.word	0x00000000
	.align		4
        /*0004*/ 	.word	0xffffffff
	.align		4
        /*0008*/ 	.word	0x00000000
	.align		4
        /*000c*/ 	.word	0xfffffffe
	.align		4
        /*0010*/ 	.word	0x00000000
	.align		4
        /*0014*/ 	.word	0xfffffffd
	.align		4
        /*0018*/ 	.word	0x00000000
	.align		4
        /*001c*/ 	.word	0xfffffffc


//--------------------- .text._Z17esmm_shmem_multi3iiiiPKfS0_Pf --------------------------
	.section	.text._Z17esmm_shmem_multi3iiiiPKfS0_Pf,"ax",@progbits
	.align	128
        .global         _Z17esmm_shmem_multi3iiiiPKfS0_Pf
        .type           _Z17esmm_shmem_multi3iiiiPKfS0_Pf,@function
        .size           _Z17esmm_shmem_multi3iiiiPKfS0_Pf,(.L_x_16 - _Z17esmm_shmem_multi3iiiiPKfS0_Pf)
        .other          _Z17esmm_shmem_multi3iiiiPKfS0_Pf,@"STO_CUDA_ENTRY STV_DEFAULT"
_Z17esmm_shmem_multi3iiiiPKfS0_Pf:
.text._Z17esmm_shmem_multi3iiiiPKfS0_Pf:
[----:B------:R-:W0:Y:S08]  /*0000*/  LDC R1, c[0x0][0x37c] ;  /* 0x0000df00ff017b82 */ /* 0x000e300000000800 */
[----:B------:R-:W1:Y:S01]  /*0010*/  LDC R20, c[0x0][0x38c] ;  /* 0x0000e300ff147b82 */ /* 0x000e620000000800 */
[----:B------:R-:W2:Y:S01]  /*0020*/  S2R R5, SR_TID.X ;  /* 0x0000000000057919 */ /* 0x000ea20000002100 */
[----:B------:R-:W3:Y:S01]  /*0030*/  LDCU UR5, c[0x0][0x388] ;  /* 0x00007100ff0577ac */ /* 0x000ee20008000800 */
[----:B0-----:R-:W-:Y:S01]  /*0040*/  IADD3 R1, PT, PT, R1, -0x80, RZ ;  /* 0xffffff8001017810 */ /* 0x001fe20007ffe0ff */
[----:B------:R-:W0:Y:S04]  /*0050*/  LDCU.64 UR6, c[0x0][0x358] ;  /* 0x00006b00ff0677ac */ /* 0x000e280008000a00 */
[----:B------:R-:W4:Y:S01]  /*0060*/  S2UR UR4, SR_CTAID.Y ;  /* 0x00000000000479c3 */ /* 0x000f220000002600 */
[----:B------:R0:W-:Y:S04]  /*0070*/  STL.128 [R1], RZ ;  /* 0x000000ff01007387 */ /* 0x0001e80000100c00 */
[----:B------:R0:W-:Y:S04]  /*0080*/  STL.128 [R1+0x10], RZ ;  /* 0x000010ff01007387 */ /* 0x0001e80000100c00 */
[----:B------:R0:W-:Y:S01]  /*0090*/  STL.128 [R1+0x20], RZ ;  /* 0x000020ff01007387 */ /* 0x0001e20000100c00 */
[----:B---3--:R-:W-:-:S03]  /*00a0*/  UISETP.GE.AND UP0, UPT, UR5, 0x1, UPT ;  /* 0x000000010500788c */ /* 0x008fc6000bf06270 */
[----:B------:R3:W-:Y:S01]  /*00b0*/  STL.128 [R1+0x30], RZ ;  /* 0x000030ff01007387 */ /* 0x0007e20000100c00 */
[----:B-1----:R-:W1:Y:S01]  /*00c0*/  I2F.U32.RP R0, R20 ;  /* 0x0000001400007306 */ /* 0x002e620000209000 */
[----:B------:R-:W-:Y:S02]  /*00d0*/  IABS R9, R20 ;  /* 0x0000001400097213 */ /* 0x000fe40000000000 */
[----:B------:R3:W-:Y:S01]  /*00e0*/  STL.128 [R1+0x40], RZ ;  /* 0x000040ff01007387 */ /* 0x0007e20000100c00 */
[----:B------:R-:W-:-:S03]  /*00f0*/  ISETP.NE.U32.AND P1, PT, R20, RZ, PT ;  /* 0x000000ff1400720c */ /* 0x000fc60003f25070 */
[----:B------:R3:W-:Y:S01]  /*0100*/  STL.128 [R1+0x50], RZ ;  /* 0x000050ff01007387 */ /* 0x0007e20000100c00 */
[----:B------:R-:W5:Y:S03]  /*0110*/  I2F.RP R6, R9 ;  /* 0x0000000900067306 */ /* 0x000f660000209400 */
[----:B------:R3:W-:Y:S04]  /*0120*/  STL.128 [R1+0x60], RZ ;  /* 0x000060ff01007387 */ /* 0x0007e80000100c00 */
[----:B------:R3:W-:Y:S01]  /*0130*/  STL.128 [R1+0x70], RZ ;  /* 0x000070ff01007387 */ /* 0x0007e20000100c00 */
[----:B-1----:R-:W1:Y:S08]  /*0140*/  MUFU.RCP R0, R0 ;  /* 0x0000000000007308 */ /* 0x002e700000001000 */
[----:B-----5:R-:W-:Y:S01]  /*0150*/  MUFU.RCP R6, R6 ;  /* 0x0000000600067308 */ /* 0x020fe20000001000 */
[----:B-1----:R-:W-:-:S07]  /*0160*/  IADD3 R2, PT, PT, R0, 0xffffffe, RZ ;  /* 0x0ffffffe00027810 */ /* 0x002fce0007ffe0ff */
[----:B------:R1:W5:Y:S02]  /*0170*/  F2I.FTZ.U32.TRUNC.NTZ R3, R2 ;  /* 0x0000000200037305 */ /* 0x000364000021f000 */
[----:B-1----:R-:W-:Y:S02]  /*0180*/  IMAD.MOV.U32 R2, RZ, RZ, RZ ;  /* 0x000000ffff027224 */ /* 0x002fe400078e00ff */
[----:B-----5:R-:W-:-:S05]  /*0190*/  IMAD R4, R3, R20, RZ ;  /* 0x0000001403047224 */ /* 0x020fca00078e02ff */
[----:B------:R-:W-:Y:S02]  /*01a0*/  IADD3 R7, PT, PT, -R4, RZ, RZ ;  /* 0x000000ff04077210 */ /* 0x000fe40007ffe1ff */
[----:B------:R-:W-:-:S03]  /*01b0*/  LOP3.LUT R4, RZ, R20, RZ, 0x33, !PT ;  /* 0x00000014ff047212 */ /* 0x000fc600078e33ff */
[----:B------:R-:W-:-:S04]  /*01c0*/  IMAD.HI.U32 R3, R3, R7, R2 ;  /* 0x0000000703037227 */ /* 0x000fc800078e0002 */
[----:B------:R-:W-:Y:S02]  /*01d0*/  VIADD R2, R6, 0xffffffe ;  /* 0x0ffffffe06027836 */ /* 0x000fe40000000000 */
[----:B--2---:R-:W-:-:S05]  /*01e0*/  IMAD.HI.U32 R3, R3, R5, RZ ;  /* 0x0000000503037227 */ /* 0x004fca00078e00ff */
[----:B------:R-:W-:-:S05]  /*01f0*/  IADD3 R3, PT, PT, -R3, RZ, RZ ;  /* 0x000000ff03037210 */ /* 0x000fca0007ffe1ff */
[----:B------:R-:W-:Y:S02]  /*0200*/  IMAD R5, R20, R3, R5 ;  /* 0x0000000314057224 */ /* 0x000fe400078e0205 */
[----:B------:R1:W2:Y:S03]  /*0210*/  F2I.FTZ.U32.TRUNC.NTZ R3, R2 ;  /* 0x0000000200037305 */ /* 0x0002a6000021f000 */
[----:B------:R-:W-:Y:S01]  /*0220*/  ISETP.GE.U32.AND P0, PT, R5, R20, PT ;  /* 0x000000140500720c */ /* 0x000fe20003f06070 */
[----:B-1----:R-:W-:Y:S01]  /*0230*/  IMAD.MOV.U32 R2, RZ, RZ, RZ ;  /* 0x000000ffff027224 */ /* 0x002fe200078e00ff */
[----:B--2---:R-:W-:-:S11]  /*0240*/  IADD3 R0, PT, PT, RZ, -R3, RZ ;  /* 0x80000003ff007210 */ /* 0x004fd60007ffe0ff */
[----:B------:R-:W-:-:S04]  /*0250*/  @P0 IADD3 R5, PT, PT, R5, -R20, RZ ;  /* 0x8000001405050210 */ /* 0x000fc80007ffe0ff */
[----:B------:R-:W-:-:S13]  /*0260*/  ISETP.GE.U32.AND P0, PT, R5, R20, PT ;  /* 0x000000140500720c */ /* 0x000fda0003f06070 */
[----:B------:R-:W-:-:S04]  /*0270*/  @P0 IADD3 R5, PT, PT, R5, -R20, RZ ;  /* 0x8000001405050210 */ /* 0x000fc80007ffe0ff */
[----:B------:R-:W-:Y:S01]  /*0280*/  SEL R21, R4, R5, !P1 ;  /* 0x0000000504157207 */ /* 0x000fe20004800000 */
[----:B------:R-:W-:-:S04]  /*0290*/  IMAD R5, R0, R9, RZ ;  /* 0x0000000900057224 */ /* 0x000fc800078e02ff */
[----:B----4-:R-:W-:Y:S01]  /*02a0*/  IMAD R21, R20, UR4, R21 ;  /* 0x0000000414157c24 */ /* 0x010fe2000f8e0215 */
[----:B------:R-:W1:Y:S01]  /*02b0*/  S2UR UR4, SR_CTAID.X ;  /* 0x00000000000479c3 */ /* 0x000e620000002500 */
[----:B------:R-:W-:Y:S01]  /*02c0*/  IMAD.HI.U32 R2, R3, R5, R2 ;  /* 0x0000000503027227 */ /* 0x000fe200078e0002 */
[----:B------:R-:W-:Y:S02]  /*02d0*/  MOV R3, R1 ;  /* 0x0000000100037202 */ /* 0x000fe40000000f00 */
[----:B------:R-:W-:Y:S02]  /*02e0*/  IABS R0, R21 ;  /* 0x0000001500007213 */ /* 0x000fe40000000000 */
[----:B------:R-:W-:-:S03]  /*02f0*/  ISETP.GE.AND P1, PT, R21, RZ, PT ;  /* 0x000000ff1500720c */ /* 0x000fc60003f26270 */
[----:B------:R-:W-:-:S05]  /*0300*/  IMAD.HI.U32 R2, R2, R0, RZ ;  /* 0x0000000002027227 */ /* 0x000fca00078e00ff */
[----:B------:R-:W-:-:S05]  /*0310*/  IADD3 R2, PT, PT, -R2, RZ, RZ ;  /* 0x000000ff02027210 */ /* 0x000fca0007ffe1ff */
[----:B------:R-:W-:-:S05]  /*0320*/  IMAD R0, R9, R2, R0 ;  /* 0x0000000209007224 */ /* 0x000fca00078e0200 */
[----:B------:R-:W-:Y:S01]  /*0330*/  ISETP.GT.U32.AND P0, PT, R9, R0, PT ;  /* 0x000000000900720c */ /* 0x000fe20003f04070 */
[----:B-1----:R-:W-:-:S12]  /*0340*/  IMAD R2, R20, UR4, RZ ;  /* 0x0000000414027c24 */ /* 0x002fd8000f8e02ff */
[----:B------:R-:W-:-:S04]  /*0350*/  @!P0 IADD3 R0, PT, PT, R0, -R9, RZ ;  /* 0x8000000900008210 */ /* 0x000fc80007ffe0ff */
[----:B------:R-:W-:-:S13]  /*0360*/  ISETP.GT.U32.AND P0, PT, R9, R0, PT ;  /* 0x000000000900720c */ /* 0x000fda0003f04070 */
[----:B------:R-:W-:Y:S02]  /*0370*/  @!P0 IADD3 R0, PT, PT, R0, -R9, RZ ;  /* 0x8000000900008210 */ /* 0x000fe40007ffe0ff */
[----:B------:R-:W-:-:S03]  /*0380*/  ISETP.NE.AND P0, PT, R20, RZ, PT ;  /* 0x000000ff1400720c */ /* 0x000fc60003f05270 */
[----:B------:R-:W-:-:S05]  /*0390*/  @!P1 IMAD.MOV R0, RZ, RZ, -R0 ;  /* 0x000000ffff009224 */ /* 0x000fca00078e0a00 */
[----:B------:R-:W-:Y:S02]  /*03a0*/  SEL R5, R4, R0, !P0 ;  /* 0x0000000004057207 */ /* 0x000fe40004000000 */
[----:B------:R-:W-:Y:S01]  /*03b0*/  IADD3 R0, PT, PT, R1, 0x20, RZ ;  /* 0x0000002001007810 */ /* 0x000fe20007ffe0ff */
[----:B0--3--:R-:W-:Y:S06]  /*03c0*/  BRA.U !UP0, `(.L_x_0) ;  /* 0x0000001108287547 */ /* 0x009fec000b800000 */
[----:B------:R-:W0:Y:S01]  /*03d0*/  S2R R7, SR_CgaCtaId ;  /* 0x0000000000077919 */ /* 0x000e220000008800 */
[----:B------:R-:W-:Y:S01]  /*03e0*/  MOV R6, 0x400 ;  /* 0x0000040000067802 */ /* 0x000fe20000000f00 */
[C---:B------:R-:W-:Y:S02]  /*03f0*/  IMAD R4, R20.reuse, R20, RZ ;  /* 0x0000001414047224 */ /* 0x040fe400078e02ff */
[----:B------:R-:W-:Y:S01]  /*0400*/  HFMA2 R8, -RZ, RZ, 0, 0 ;  /* 0x00000000ff087431 */ /* 0x000fe200000001ff */
[----:B0-----:R-:W-:Y:S02]  /*0410*/  LEA R7, R7, R6, 0x18 ;  /* 0x0000000607077211 */ /* 0x001fe400078ec0ff */
[----:B------:R-:W-:-:S03]  /*0420*/  LOP3.LUT R6, R20, 0x7, RZ, 0xc0, !PT ;  /* 0x0000000714067812 */ /* 0x000fc600078ec0ff */
[----:B------:R-:W-:-:S07]  /*0430*/  IMAD R7, R4, 0x4, R7 ;  /* 0x0000000404077824 */ /* 0x000fce00078e0207 */
.L_x_9:
[----:B0-----:R-:W0:Y:S02]  /*0440*/  LDC R20, c[0x0][0x38c] ;  /* 0x0000e300ff147b82 */ /* 0x001e240000000800 */
[----:B0-----:R-:W-:-:S13]  /*0450*/  ISETP.GE.AND P0, PT, R20, 0x1, PT ;  /* 0x000000011400780c */ /* 0x001fda0003f06270 */
[----:B-123--:R-:W-:Y:S05]  /*0460*/  @!P0 BRA `(.L_x_1) ;  /* 0x0000000c00188947 */ /* 0x00efea0003800000 */
[----:B------:R-:W-:-:S04]  /*0470*/  IADD3 R9, PT, PT, R20, -0x1, RZ ;  /* 0xffffffff14097810 */ /* 0x000fc80007ffe0ff */
[----:B------:R-:W-:Y:S02]  /*0480*/  ISETP.GE.U32.AND P1, PT, R9, 0x7, PT ;  /* 0x000000070900780c */ /* 0x000fe40003f26070 */
[----:B------:R-:W-:-:S11]  /*0490*/  MOV R9, RZ ;  /* 0x000000ff00097202 */ /* 0x000fd60000000f00 */
[----:B------:R-:W-:Y:S05]  /*04a0*/  @!P1 BRA `(.L_x_2) ;  /* 0x0000000400549947 */ /* 0x000fea0003800000 */
[----:B------:R-:W0:Y:S01]  /*04b0*/  S2UR UR5, SR_CgaCtaId ;  /* 0x00000000000579c3 */ /* 0x000e220000008800 */
[----:B------:R-:W-:Y:S01]  /*04c0*/  UMOV UR4, 0x400 ;  /* 0x0000040000047882 */ /* 0x000fe20000000000 */
[----:B------:R-:W-:-:S04]  /*04d0*/  LOP3.LUT R10, R20, 0x7ffffff8, RZ, 0xc0, !PT ;  /* 0x7ffffff8140a7812 */ /* 0x000fc800078ec0ff */
[----:B------:R-:W-:Y:S02]  /*04e0*/  IADD3 R23, PT, PT, -R10, RZ, RZ ;  /* 0x000000ff0a177210 */ /* 0x000fe40007ffe1ff */
[----:B------:R-:W1:Y:S01]  /*04f0*/  LDC R9, c[0x0][0x388] ;  /* 0x0000e200ff097b82 */ /* 0x000e620000000800 */
[----:B0-----:R-:W-:-:S06]  /*0500*/  ULEA UR4, UR5, UR4, 0x18 ;  /* 0x0000000405047291 */ /* 0x001fcc000f8ec0ff */
[----:B------:R-:W-:Y:S01]  /*0510*/  LEA R11, R5, UR4, 0x2 ;  /* 0x00000004050b7c11 */ /* 0x000fe2000f8e10ff */
[----:B------:R-:W-:Y:S01]  /*0520*/  UMOV UR4, URZ ;  /* 0x000000ff00047c82 */ /* 0x000fe20008000000 */
[----:B-1----:R-:W-:-:S04]  /*0530*/  IMAD R13, R2, R9, R5 ;  /* 0x00000009020d7224 */ /* 0x002fc800078e0205 */
[----:B------:R-:W-:-:S07]  /*0540*/  IMAD.IADD R22, R13, 0x1, R8 ;  /* 0x000000010d167824 */ /* 0x000fce00078e0208 */
.L_x_3:
[----:B0-----:R-:W0:Y:S01]  /*0550*/  LDC R19, c[0x0][0x384] ;  /* 0x0000e100ff137b82 */ /* 0x001e220000000800 */
[----:B------:R-:W-:-:S07]  /*0560*/  IADD3 R14, PT, PT, R8, UR4, RZ ;  /* 0x00000004080e7c10 */ /* 0x000fce000fffe0ff */
[----:B------:R-:W1:Y:S08]  /*0570*/  LDC.64 R16, c[0x0][0x390] ;  /* 0x0000e400ff107b82 */ /* 0x000e700000000a00 */
[----:B------:R-:W2:Y:S01]  /*0580*/  LDC.64 R12, c[0x0][0x398] ;  /* 0x0000e600ff0c7b82 */ /* 0x000ea20000000a00 */
[----:B0-----:R-:W-:Y:S02]  /*0590*/  IMAD R15, R14, R19, R21 ;  /* 0x000000130e0f7224 */ /* 0x001fe400078e0215 */
[----:B-1----:R-:W-:-:S05]  /*05a0*/  IMAD.WIDE R16, R22, 0x4, R16 ;  /* 0x0000000416107825 */ /* 0x002fca00078e0210 */
[----:B------:R0:W3:Y:S01]  /*05b0*/  LDG.E R26, desc[UR6][R16.64] ;  /* 0x00000006101a7981 */ /* 0x0000e2000c1e1900 */
[----:B--2---:R-:W-:-:S05]  /*05c0*/  IMAD.WIDE R12, R15, 0x4, R12 ;  /* 0x000000040f0c7825 */ /* 0x004fca00078e020c */
[----:B------:R1:W2:Y:S01]  /*05d0*/  LDG.E R25, desc[UR6][R12.64] ;  /* 0x000000060c197981 */ /* 0x0002a2000c1e1900 */
[----:B0-----:R-:W-:-:S05]  /*05e0*/  IMAD.WIDE.U32 R16, R9, 0x4, R16 ;  /* 0x0000000409107825 */ /* 0x001fca00078e0010 */
[----:B------:R0:W4:Y:S01]  /*05f0*/  LDG.E R24, desc[UR6][R16.64] ;  /* 0x0000000610187981 */ /* 0x000122000c1e1900 */
[----:B------:R-:W-:-:S04]  /*0600*/  IMAD.WIDE.U32 R14, R9, 0x4, R16 ;  /* 0x00000004090e7825 */ /* 0x000fc800078e0010 */
[C---:B-1----:R-:W-:Y:S01]  /*0610*/  IMAD.WIDE R12, R19.reuse, 0x4, R12 ;  /* 0x00000004130c7825 */ /* 0x042fe200078e020c */
[----:B------:R1:W5:Y:S04]  /*0620*/  LDG.E R18, desc[UR6][R14.64] ;  /* 0x000000060e127981 */ /* 0x000368000c1e1900 */
[----:B------:R1:W5:Y:S01]  /*0630*/  LDG.E R27, desc[UR6][R12.64] ;  /* 0x000000060c1b7981 */ /* 0x000362000c1e1900 */
[----:B------:R-:W-:Y:S01]  /*0640*/  LEA R28, R4, R11, 0x2 ;  /* 0x0000000b041c7211 */ /* 0x000fe200078e10ff */
[----:B0-----:R-:W-:-:S04]  /*0650*/  IMAD.WIDE R16, R19, 0x4, R12 ;  /* 0x0000000413107825 */ /* 0x001fc800078e020c */
[----:B-1----:R-:W-:-:S04]  /*0660*/  IMAD.WIDE.U32 R14, R9, 0x4, R14 ;  /* 0x00000004090e7825 */ /* 0x002fc800078e000e */
[----:B------:R-:W-:Y:S01]  /*0670*/  IMAD.WIDE R12, R19, 0x4, R16 ;  /* 0x00000004130c7825 */ /* 0x000fe200078e0210 */
[C---:B------:R-:W-:Y:S01]  /*0680*/  LEA R29, R20.reuse, R11, 0x2 ;  /* 0x0000000b141d7211 */ /* 0x040fe200078e10ff */
[----:B---3--:R-:W-:Y:S04]  /*0690*/  STS [R11], R26 ;  /* 0x0000001a0b007388 */ /* 0x008fe80000000800 */
[----:B--2---:R0:W-:Y:S04]  /*06a0*/  STS [R28], R25 ;  /* 0x000000191c007388 */ /* 0x0041e80000000800 */
[----:B0-----:R0:W2:Y:S04]  /*06b0*/  LDG.E R25, desc[UR6][R16.64] ;  /* 0x0000000610197981 */ /* 0x0010a8000c1e1900 */
[----:B------:R1:W3:Y:S01]  /*06c0*/  LDG.E R16, desc[UR6][R14.64] ;  /* 0x000000060e107981 */ /* 0x0002e2000c1e1900 */
[C---:B------:R-:W-:Y:S01]  /*06d0*/  IMAD R26, R20.reuse, 0x4, R28 ;  /* 0x00000004141a7824 */ /* 0x040fe200078e021c */
[----:B0-----:R-:W-:-:S02]  /*06e0*/  LEA R17, R20, R29, 0x2 ;  /* 0x0000001d14117211 */ /* 0x001fc400078e10ff */
[----:B----4-:R0:W-:Y:S04]  /*06f0*/  STS [R29], R24 ;  /* 0x000000181d007388 */ /* 0x0101e80000000800 */
[----:B-----5:R-:W-:Y:S04]  /*0700*/  STS [R26], R27 ;  /* 0x0000001b1a007388 */ /* 0x020fe80000000800 */
[----:B0-----:R0:W4:Y:S01]  /*0710*/  LDG.E R24, desc[UR6][R12.64] ;  /* 0x000000060c187981 */ /* 0x001122000c1e1900 */
[----:B------:R-:W-:-:S03]  /*0720*/  IMAD.WIDE.U32 R28, R9, 0x4, R14 ;  /* 0x00000004091c7825 */ /* 0x000fc600078e000e */
[----:B------:R5:W-:Y:S04]  /*0730*/  STS [R17], R18 ;  /* 0x0000001211007388 */ /* 0x000be80000000800 */
[----:B-----5:R-:W5:Y:S01]  /*0740*/  LDG.E R18, desc[UR6][R28.64] ;  /* 0x000000061c127981 */ /* 0x020f62000c1e1900 */
[C---:B-1----:R-:W-:Y:S02]  /*0750*/  LEA R14, R20.reuse, R26, 0x2 ;  /* 0x0000001a140e7211 */ /* 0x042fe400078e10ff */
[----:B------:R-:W-:-:S03]  /*0760*/  LEA R27, R20, R17, 0x2 ;  /* 0x00000011141b7211 */ /* 0x000fc600078e10ff */
[----:B--2---:R1:W-:Y:S04]  /*0770*/  STS [R14], R25 ;  /* 0x000000190e007388 */ /* 0x0043e80000000800 */
[----:B---3--:R2:W-:Y:S01]  /*0780*/  STS [R27], R16 ;  /* 0x000000101b007388 */ /* 0x0085e20000000800 */
[----:B-1----:R-:W-:Y:S02]  /*0790*/  IMAD R25, R20, 0x4, R14 ;  /* 0x0000000414197824 */ /* 0x002fe400078e020e */
[----:B------:R-:W-:-:S04]  /*07a0*/  IMAD.WIDE.U32 R14, R9, 0x4, R28 ;  /* 0x00000004090e7825 */ /* 0x000fc800078e001c */
[----:B--2---:R-:W-:-:S05]  /*07b0*/  IMAD.WIDE R16, R19, 0x4, R12 ;  /* 0x0000000413107825 */ /* 0x004fca00078e020c */
[----:B------:R1:W2:Y:S01]  /*07c0*/  LDG.E R26, desc[UR6][R16.64] ;  /* 0x00000006101a7981 */ /* 0x0002a2000c1e1900 */
[----:B0-----:R-:W-:Y:S01]  /*07d0*/  IMAD.WIDE.U32 R12, R9, 0x4, R14 ;  /* 0x00000004090c7825 */ /* 0x001fe200078e000e */
[----:B------:R-:W-:Y:S02]  /*07e0*/  LEA R27, R20, R27, 0x2 ;  /* 0x0000001b141b7211 */ /* 0x000fe400078e10ff */
[----:B----4-:R0:W-:Y:S04]  /*07f0*/  STS [R25], R24 ;  /* 0x0000001819007388 */ /* 0x0101e80000000800 */
[----:B------:R3:W4:Y:S01]  /*0800*/  LDG.E R28, desc[UR6][R12.64] ;  /* 0x000000060c1c7981 */ /* 0x000722000c1e1900 */
[----:B-1----:R-:W-:-:S03]  /*0810*/  IMAD.WIDE R16, R19, 0x4, R16 ;  /* 0x0000000413107825 */ /* 0x002fc600078e0210 */
[----:B0-----:R0:W4:Y:S04]  /*0820*/  LDG.E R24, desc[UR6][R14.64] ;  /* 0x000000060e187981 */ /* 0x001128000c1e1900 */
[----:B-----5:R1:W-:Y:S01]  /*0830*/  STS [R27], R18 ;  /* 0x000000121b007388 */ /* 0x0203e20000000800 */
[----:B---3--:R-:W-:-:S03]  /*0840*/  IMAD.WIDE.U32 R12, R9, 0x4, R12 ;  /* 0x00000004090c7825 */ /* 0x008fc600078e000c */
[----:B------:R-:W3:Y:S01]  /*0850*/  LDG.E R29, desc[UR6][R16.64] ;  /* 0x00000006101d7981 */ /* 0x000ee2000c1e1900 */
[----:B0-----:R-:W-:-:S03]  /*0860*/  IMAD.WIDE R14, R19, 0x4, R16 ;  /* 0x00000004130e7825 */ /* 0x001fc600078e0210 */
[----:B------:R-:W5:Y:S01]  /*0870*/  LDG.E R12, desc[UR6][R12.64] ;  /* 0x000000060c0c7981 */ /* 0x000f62000c1e1900 */
[----:B-1----:R-:W-:-:S03]  /*0880*/  IMAD.WIDE R18, R19, 0x4, R14 ;  /* 0x0000000413127825 */ /* 0x002fc600078e020e */
[----:B------:R0:W5:Y:S04]  /*0890*/  LDG.E R14, desc[UR6][R14.64] ;  /* 0x000000060e0e7981 */ /* 0x000168000c1e1900 */
[----:B------:R1:W5:Y:S01]  /*08a0*/  LDG.E R19, desc[UR6][R18.64] ;  /* 0x0000000612137981 */ /* 0x000362000c1e1900 */
[C---:B------:R-:W-:Y:S02]  /*08b0*/  LEA R25, R20.reuse, R25, 0x2 ;  /* 0x0000001914197211 */ /* 0x040fe400078e10ff */
[----:B0-----:R-:W-:-:S03]  /*08c0*/  LEA R15, R20, R27, 0x2 ;  /* 0x0000001b140f7211 */ /* 0x001fc600078e10ff */
[C---:B------:R-:W-:Y:S01]  /*08d0*/  IMAD R27, R20.reuse, 0x4, R25 ;  /* 0x00000004141b7824 */ /* 0x040fe200078e0219 */
[----:B------:R-:W-:-:S04]  /*08e0*/  LEA R17, R20, R15, 0x2 ;  /* 0x0000000f14117211 */ /* 0x000fc800078e10ff */
[C---:B------:R-:W-:Y:S02]  /*08f0*/  LEA R16, R20.reuse, R27, 0x2 ;  /* 0x0000001b14107211 */ /* 0x040fe400078e10ff */
[----:B------:R-:W-:-:S03]  /*0900*/  LEA R13, R20, R17, 0x2 ;  /* 0x00000011140d7211 */ /* 0x000fc600078e10ff */
[----:B-1----:R-:W-:Y:S01]  /*0910*/  IMAD R18, R20, 0x4, R16 ;  /* 0x0000000414127824 */ /* 0x002fe200078e0210 */
[----:B------:R-:W-:-:S04]  /*0920*/  IADD3 R23, PT, PT, R23, 0x8, RZ ;  /* 0x0000000817177810 */ /* 0x000fc80007ffe0ff */
[----:B------:R-:W-:Y:S01]  /*0930*/  ISETP.NE.AND P1, PT, R23, RZ, PT ;  /* 0x000000ff1700720c */ /* 0x000fe20003f25270 */
[----:B------:R-:W-:Y:S01]  /*0940*/  UIADD3 UR4, UPT, UPT, UR4, 0x8, URZ ;  /* 0x0000000804047890 */ /* 0x000fe2000fffe0ff */
[----:B------:R-:W-:Y:S02]  /*0950*/  LEA R22, R9, R22, 0x3 ;  /* 0x0000001609167211 */ /* 0x000fe400078e18ff */
[----:B------:R-:W-:Y:S01]  /*0960*/  LEA R11, R20, R11, 0x5 ;  /* 0x0000000b140b7211 */ /* 0x000fe200078e28ff */
[----:B--2---:R0:W-:Y:S04]  /*0970*/  STS [R25], R26 ;  /* 0x0000001a19007388 */ /* 0x0041e80000000800 */
[----:B----4-:R0:W-:Y:S04]  /*0980*/  STS [R15], R24 ;  /* 0x000000180f007388 */ /* 0x0101e80000000800 */
[----:B---3--:R0:W-:Y:S04]  /*0990*/  STS [R27], R29 ;  /* 0x0000001d1b007388 */ /* 0x0081e80000000800 */
[----:B------:R0:W-:Y:S04]  /*09a0*/  STS [R17], R28 ;  /* 0x0000001c11007388 */ /* 0x0001e80000000800 */
[----:B-----5:R0:W-:Y:S04]  /*09b0*/  STS [R16], R14 ;  /* 0x0000000e10007388 */ /* 0x0201e80000000800 */
[----:B------:R0:W-:Y:S04]  /*09c0*/  STS [R13], R12 ;  /* 0x0000000c0d007388 */ /* 0x0001e80000000800 */
[----:B------:R0:W-:Y:S01]  /*09d0*/  STS [R18], R19 ;  /* 0x0000001312007388 */ /* 0x0001e20000000800 */
[----:B------:R-:W-:Y:S05]  /*09e0*/  @P1 BRA `(.L_x_3) ;  /* 0xfffffff800d81947 */ /* 0x000fea000383ffff */
[----:B------:R-:W-:-:S07]  /*09f0*/  IMAD.MOV.U32 R9, RZ, RZ, R10 ;  /* 0x000000ffff097224 */ /* 0x000fce00078e000a */
.L_x_2:
[----:B------:R-:W-:-:S13]  /*0a00*/  ISETP.NE.AND P1, PT, R6, RZ, PT ;  /* 0x000000ff0600720c */ /* 0x000fda0003f25270 */
[----:B------:R-:W-:Y:S05]  /*0a10*/  @!P1 BRA `(.L_x_1) ;  /* 0x0000000400ac9947 */ /* 0x000fea0003800000 */
[----:B------:R-:W-:-:S04]  /*0a20*/  IADD3 R10, PT, PT, R6, -0x1, RZ ;  /* 0xffffffff060a7810 */ /* 0x000fc80007ffe0ff */
[----:B------:R-:W-:-:S13]  /*0a30*/  ISETP.GE.U32.AND P1, PT, R10, 0x3, PT ;  /* 0x000000030a00780c */ /* 0x000fda0003f26070 */
[----:B------:R-:W-:Y:S05]  /*0a40*/  @!P1 BRA `(.L_x_4) ;  /* 0x0000000000b89947 */ /* 0x000fea0003800000 */
[----:B0-----:R-:W0:Y:S01]  /*0a50*/  LDC R15, c[0x0][0x388] ;  /* 0x0000e200ff0f7b82 */ /* 0x001e220000000800 */
[----:B------:R-:W-:Y:S01]  /*0a60*/  IADD3 R10, PT, PT, R2, R9, RZ ;  /* 0x00000009020a7210 */ /* 0x000fe20007ffe0ff */
[----:B------:R-:W-:Y:S01]  /*0a70*/  IMAD.IADD R12, R9, 0x1, R8 ;  /* 0x00000001090c7824 */ /* 0x000fe200078e0208 */
[----:B------:R-:W-:-:S05]  /*0a80*/  IADD3 R11, PT, PT, R5, R8, RZ ;  /* 0x00000008050b7210 */ /* 0x000fca0007ffe0ff */
[----:B------:R-:W1:Y:S08]  /*0a90*/  LDC R17, c[0x0][0x384] ;  /* 0x0000e100ff117b82 */ /* 0x000e700000000800 */
[----:B------:R-:W2:Y:S08]  /*0aa0*/  LDC.64 R26, c[0x0][0x390] ;  /* 0x0000e400ff1a7b82 */ /* 0x000eb00000000a00 */
[----:B------:R-:W3:Y:S01]  /*0ab0*/  LDC.64 R24, c[0x0][0x398] ;  /* 0x0000e600ff187b82 */ /* 0x000ee20000000a00 */
[----:B0-----:R-:W-:-:S02]  /*0ac0*/  IMAD R11, R10, R15, R11 ;  /* 0x0000000f0a0b7224 */ /* 0x001fc400078e020b */
[----:B-1----:R-:W-:Y:S02]  /*0ad0*/  IMAD R13, R12, R17, R21 ;  /* 0x000000110c0d7224 */ /* 0x002fe400078e0215 */
[----:B--2---:R-:W-:-:S04]  /*0ae0*/  IMAD.WIDE R26, R11, 0x4, R26 ;  /* 0x000000040b1a7825 */ /* 0x004fc800078e021a */
[----:B------:R-:W-:Y:S02]  /*0af0*/  IMAD.WIDE.U32 R22, R15, 0x4, R26 ;  /* 0x000000040f167825 */ /* 0x000fe400078e001a */
[----:B------:R-:W2:Y:S02]  /*0b00*/  LDG.E R26, desc[UR6][R26.64] ;  /* 0x000000061a1a7981 */ /* 0x000ea4000c1e1900 */
[----:B---3--:R-:W-:-:S04]  /*0b10*/  IMAD.WIDE R24, R13, 0x4, R24 ;  /* 0x000000040d187825 */ /* 0x008fc800078e0218 */
[----:B------:R-:W-:Y:S02]  /*0b20*/  IMAD.WIDE R18, R17, 0x4, R24 ;  /* 0x0000000411127825 */ /* 0x000fe400078e0218 */
[----:B------:R0:W3:Y:S02]  /*0b30*/  LDG.E R24, desc[UR6][R24.64] ;  /* 0x0000000618187981 */ /* 0x0000e4000c1e1900 */
[----:B------:R-:W-:Y:S02]  /*0b40*/  IMAD.WIDE.U32 R10, R15, 0x4, R22 ;  /* 0x000000040f0a7825 */ /* 0x000fe400078e0016 */
[----:B------:R-:W4:Y:S02]  /*0b50*/  LDG.E R22, desc[UR6][R22.64] ;  /* 0x0000000616167981 */ /* 0x000f24000c1e1900 */
[----:B------:R-:W-:Y:S02]  /*0b60*/  IMAD.WIDE R12, R17, 0x4, R18 ;  /* 0x00000004110c7825 */ /* 0x000fe400078e0212 */
[----:B------:R-:W5:Y:S02]  /*0b70*/  LDG.E R18, desc[UR6][R18.64] ;  /* 0x0000000612127981 */ /* 0x000f64000c1e1900 */
[----:B------:R-:W-:-:S02]  /*0b80*/  IMAD.WIDE.U32 R14, R15, 0x4, R10 ;  /* 0x000000040f0e7825 */ /* 0x000fc400078e000a */
[----:B------:R1:W5:Y:S02]  /*0b90*/  LDG.E R10, desc[UR6][R10.64] ;  /* 0x000000060a0a7981 */ /* 0x000364000c1e1900 */
[----:B------:R-:W-:Y:S02]  /*0ba0*/  IMAD.WIDE R16, R17, 0x4, R12 ;  /* 0x0000000411107825 */ /* 0x000fe400078e020c */
[----:B------:R-:W5:Y:S04]  /*0bb0*/  LDG.E R12, desc[UR6][R12.64] ;  /* 0x000000060c0c7981 */ /* 0x000f68000c1e1900 */
[----:B------:R1:W5:Y:S04]  /*0bc0*/  LDG.E R14, desc[UR6][R14.64] ;  /* 0x000000060e0e7981 */ /* 0x000368000c1e1900 */
[----:B------:R1:W5:Y:S01]  /*0bd0*/  LDG.E R16, desc[UR6][R16.64] ;  /* 0x0000000610107981 */ /* 0x000362000c1e1900 */
[----:B------:R-:W1:Y:S01]  /*0be0*/  S2UR UR5, SR_CgaCtaId ;  /* 0x00000000000579c3 */ /* 0x000e620000008800 */
[----:B------:R-:W-:Y:S01]  /*0bf0*/  UMOV UR4, 0x400 ;  /* 0x0000040000047882 */ /* 0x000fe20000000000 */
[----:B------:R-:W-:-:S05]  /*0c00*/  IMAD R28, R9, R20, R5 ;  /* 0x00000014091c7224 */ /* 0x000fca00078e0205 */
[----:B0-----:R-:W-:-:S04]  /*0c10*/  LEA R25, R28, R7, 0x2 ;  /* 0x000000071c197211 */ /* 0x001fc800078e10ff */
[----:B-1----:R-:W-:Y:S01]  /*0c20*/  LEA R11, R20, R25, 0x2 ;  /* 0x00000019140b7211 */ /* 0x002fe200078e10ff */
[----:B------:R-:W-:-:S06]  /*0c30*/  ULEA UR4, UR5, UR4, 0x18 ;  /* 0x0000000405047291 */ /* 0x000fcc000f8ec0ff */
[----:B------:R-:W-:-:S04]  /*0c40*/  LEA R23, R28, UR4, 0x2 ;  /* 0x000000041c177c11 */ /* 0x000fc8000f8e10ff */
[C---:B------:R-:W-:Y:S02]  /*0c50*/  LEA R19, R20.reuse, R23, 0x2 ;  /* 0x0000001714137211 */ /* 0x040fe400078e10ff */
[----:B------:R-:W-:-:S03]  /*0c60*/  LEA R15, R20, R11, 0x2 ;  /* 0x0000000b140f7211 */ /* 0x000fc600078e10ff */
[C---:B------:R-:W-:Y:S01]  /*0c70*/  IMAD R13, R20.reuse, 0x4, R19 ;  /* 0x00000004140d7824 */ /* 0x040fe200078e0213 */
[----:B------:R-:W-:-:S04]  /*0c80*/  LEA R27, R20, R15, 0x2 ;  /* 0x0000000f141b7211 */ /* 0x000fc800078e10ff */
[----:B------:R-:W-:Y:S01]  /*0c90*/  LEA R17, R20, R13, 0x2 ;  /* 0x0000000d14117211 */ /* 0x000fe200078e10ff */
[----:B------:R-:W-:Y:S01]  /*0ca0*/  VIADD R9, R9, 0x4 ;  /* 0x0000000409097836 */ /* 0x000fe20000000000 */
[----:B--2---:R1:W-:Y:S04]  /*0cb0*/  STS [R23], R26 ;  /* 0x0000001a17007388 */ /* 0x0043e80000000800 */
[----:B---3--:R1:W-:Y:S04]  /*0cc0*/  STS [R25], R24 ;  /* 0x0000001819007388 */ /* 0x0083e80000000800 */
[----:B----4-:R1:W-:Y:S04]  /*0cd0*/  STS [R19], R22 ;  /* 0x0000001613007388 */ /* 0x0103e80000000800 */
[----:B-----5:R1:W-:Y:S04]  /*0ce0*/  STS [R11], R18 ;  /* 0x000000120b007388 */ /* 0x0203e80000000800 */
[----:B------:R1:W-:Y:S04]  /*0cf0*/  STS [R13], R10 ;  /* 0x0000000a0d007388 */ /* 0x0003e80000000800 */
[----:B------:R1:W-:Y:S04]  /*0d00*/  STS [R15], R12 ;  /* 0x0000000c0f007388 */ /* 0x0003e80000000800 */
[----:B------:R1:W-:Y:S04]  /*0d10*/  STS [R17], R14 ;  /* 0x0000000e11007388 */ /* 0x0003e80000000800 */
[----:B------:R1:W-:Y:S02]  /*0d20*/  STS [R27], R16 ;  /* 0x000000101b007388 */ /* 0x0003e40000000800 */
.L_x_4:
[----:B-1----:R-:W-:-:S13]  /*0d30*/  LOP3.LUT P1, R10, R20, 0x3, RZ, 0xc0, !PT ;  /* 0x00000003140a7812 */ /* 0x002fda000782c0ff */
[----:B------:R-:W-:Y:S05]  /*0d40*/  @!P1 BRA `(.L_x_1) ;  /* 0x0000000000e09947 */ /* 0x000fea0003800000 */
[----:B------:R-:W-:Y:S02]  /*0d50*/  ISETP.NE.AND P1, PT, R10, 0x1, PT ;  /* 0x000000010a00780c */ /* 0x000fe40003f25270 */
[----:B------:R-:W-:-:S04]  /*0d60*/  LOP3.LUT R11, R20, 0x1, RZ, 0xc0, !PT ;  /* 0x00000001140b7812 */ /* 0x000fc800078ec0ff */
[----:B------:R-:W-:-:S07]  /*0d70*/  ISETP.NE.U32.AND P2, PT, R11, 0x1, PT ;  /* 0x000000010b00780c */ /* 0x000fce0003f45070 */
[----:B------:R-:W-:Y:S06]  /*0d80*/  @!P1 BRA `(.L_x_5) ;  /* 0x0000000000789947 */ /* 0x000fec0003800000 */
[----:B0-----:R-:W0:Y:S01]  /*0d90*/  LDC R15, c[0x0][0x388] ;  /* 0x0000e200ff0f7b82 */ /* 0x001e220000000800 */
[----:B------:R-:W-:Y:S02]  /*0da0*/  IADD3 R12, PT, PT, R2, R9, RZ ;  /* 0x00000009020c7210 */ /* 0x000fe40007ffe0ff */
[-C--:B------:R-:W-:Y:S02]  /*0db0*/  IADD3 R13, PT, PT, R5, R8.reuse, RZ ;  /* 0x00000008050d7210 */ /* 0x080fe40007ffe0ff */
[----:B------:R-:W-:-:S03]  /*0dc0*/  IADD3 R14, PT, PT, R9, R8, RZ ;  /* 0x00000008090e7210 */ /* 0x000fc60007ffe0ff */
[----:B------:R-:W1:Y:S08]  /*0dd0*/  LDC R19, c[0x0][0x384] ;  /* 0x0000e100ff137b82 */ /* 0x000e700000000800 */
[----:B------:R-:W2:Y:S08]  /*0de0*/  LDC.64 R16, c[0x0][0x390] ;  /* 0x0000e400ff107b82 */ /* 0x000eb00000000a00 */
[----:B------:R-:W3:Y:S01]  /*0df0*/  LDC.64 R10, c[0x0][0x398] ;  /* 0x0000e600ff0a7b82 */ /* 0x000ee20000000a00 */
[----:B0-----:R-:W-:-:S02]  /*0e00*/  IMAD R13, R12, R15, R13 ;  /* 0x0000000f0c0d7224 */ /* 0x001fc400078e020d */
[----:B-1----:R-:W-:Y:S02]  /*0e10*/  IMAD R23, R14, R19, R21 ;  /* 0x000000130e177224 */ /* 0x002fe400078e0215 */
[----:B--2---:R-:W-:-:S04]  /*0e20*/  IMAD.WIDE R16, R13, 0x4, R16 ;  /* 0x000000040d107825 */ /* 0x004fc800078e0210 */
[----:B------:R-:W-:Y:S02]  /*0e30*/  IMAD.WIDE.U32 R12, R15, 0x4, R16 ;  /* 0x000000040f0c7825 */ /* 0x000fe400078e0010 */
[----:B------:R0:W2:Y:S02]  /*0e40*/  LDG.E R16, desc[UR6][R16.64] ;  /* 0x0000000610107981 */ /* 0x0000a4000c1e1900 */
[----:B---3--:R-:W-:Y:S02]  /*0e50*/  IMAD.WIDE R10, R23, 0x4, R10 ;  /* 0x00000004170a7825 */ /* 0x008fe400078e020a */
[----:B------:R-:W3:Y:S02]  /*0e60*/  LDG.E R12, desc[UR6][R12.64] ;  /* 0x000000060c0c7981 */ /* 0x000ee4000c1e1900 */
[----:B------:R-:W-:Y:S02]  /*0e70*/  IMAD.WIDE R14, R19, 0x4, R10 ;  /* 0x00000004130e7825 */ /* 0x000fe400078e020a */
[----:B------:R-:W4:Y:S04]  /*0e80*/  LDG.E R10, desc[UR6][R10.64] ;  /* 0x000000060a0a7981 */ /* 0x000f28000c1e1900 */
[----:B------:R-:W5:Y:S01]  /*0e90*/  LDG.E R14, desc[UR6][R14.64] ;  /* 0x000000060e0e7981 */ /* 0x000f62000c1e1900 */
[----:B------:R-:W1:Y:S01]  /*0ea0*/  S2UR UR5, SR_CgaCtaId ;  /* 0x00000000000579c3 */ /* 0x000e620000008800 */
[----:B------:R-:W-:Y:S01]  /*0eb0*/  UMOV UR4, 0x400 ;  /* 0x0000040000047882 */ /* 0x000fe20000000000 */
[----:B------:R-:W-:-:S04]  /*0ec0*/  IMAD R18, R9, R20, R5 ;  /* 0x0000001409127224 */ /* 0x000fc800078e0205 */
[----:B------:R-:W-:-:S05]  /*0ed0*/  IMAD R23, R18, 0x4, R7 ;  /* 0x0000000412177824 */ /* 0x000fca00078e0207 */
[----:B0-----:R-:W-:Y:S01]  /*0ee0*/  LEA R17, R20, R23, 0x2 ;  /* 0x0000001714117211 */ /* 0x001fe200078e10ff */
[----:B-1----:R-:W-:-:S06]  /*0ef0*/  ULEA UR4, UR5, UR4, 0x18 ;  /* 0x0000000405047291 */ /* 0x002fcc000f8ec0ff */
[----:B------:R-:W-:-:S04]  /*0f00*/  LEA R19, R18, UR4, 0x2 ;  /* 0x0000000412137c11 */ /* 0x000fc8000f8e10ff */
[----:B------:R-:W-:Y:S02]  /*0f10*/  LEA R25, R20, R19, 0x2 ;  /* 0x0000001314197211 */ /* 0x000fe400078e10ff */
[----:B------:R-:W-:Y:S01]  /*0f20*/  IADD3 R9, PT, PT, R9, 0x2, RZ ;  /* 0x0000000209097810 */ /* 0x000fe20007ffe0ff */
[----:B--2---:R1:W-:Y:S04]  /*0f30*/  STS [R19], R16 ;  /* 0x0000001013007388 */ /* 0x0043e80000000800 */
[----:B----4-:R1:W-:Y:S04]  /*0f40*/  STS [R23], R10 ;  /* 0x0000000a17007388 */ /* 0x0103e80000000800 */
[----:B---3--:R1:W-:Y:S04]  /*0f50*/  STS [R25], R12 ;  /* 0x0000000c19007388 */ /* 0x0083e80000000800 */
[----:B-----5:R1:W-:Y:S02]  /*0f60*/  STS [R17], R14 ;  /* 0x0000000e11007388 */ /* 0x0203e40000000800 */
.L_x_5:
[----:B------:R-:W-:Y:S05]  /*0f70*/  @P2 BRA `(.L_x_1) ;  /* 0x0000000000542947 */ /* 0x000fea0003800000 */
[----:B01----:R-:W0:Y:S01]  /*0f80*/  LDC.64 R12, c[0x0][0x390] ;  /* 0x0000e400ff0c7b82 */ /* 0x003e220000000a00 */
[----:B------:R-:W1:Y:S01]  /*0f90*/  LDCU UR4, c[0x0][0x388] ;  /* 0x00007100ff0477ac */ /* 0x000e620008000800 */
[-C--:B------:R-:W-:Y:S01]  /*0fa0*/  IADD3 R15, PT, PT, R5, R8.reuse, RZ ;  /* 0x00000008050f7210 */ /* 0x080fe20007ffe0ff */
[----:B------:R-:W-:Y:S01]  /*0fb0*/  IMAD.IADD R14, R2, 0x1, R9 ;  /* 0x00000001020e7824 */ /* 0x000fe200078e0209 */
[----:B------:R-:W-:Y:S01]  /*0fc0*/  IADD3 R16, PT, PT, R9, R8, RZ ;  /* 0x0000000809107210 */ /* 0x000fe20007ffe0ff */
[----:B------:R-:W2:Y:S03]  /*0fd0*/  LDCU UR5, c[0x0][0x384] ;  /* 0x00007080ff0577ac */ /* 0x000ea60008000800 */
[----:B------:R-:W3:Y:S01]  /*0fe0*/  LDC.64 R10, c[0x0][0x398] ;  /* 0x0000e600ff0a7b82 */ /* 0x000ee20000000a00 */
[----:B-1----:R-:W-:Y:S02]  /*0ff0*/  IMAD R15, R14, UR4, R15 ;  /* 0x000000040e0f7c24 */ /* 0x002fe4000f8e020f */
[----:B--2---:R-:W-:-:S02]  /*1000*/  IMAD R17, R16, UR5, R21 ;  /* 0x0000000510117c24 */ /* 0x004fc4000f8e0215 */
[----:B0-----:R-:W-:-:S06]  /*1010*/  IMAD.WIDE R12, R15, 0x4, R12 ;  /* 0x000000040f0c7825 */ /* 0x001fcc00078e020c */
[----:B------:R-:W2:Y:S01]  /*1020*/  LDG.E R12, desc[UR6][R12.64] ;  /* 0x000000060c0c7981 */ /* 0x000ea2000c1e1900 */
[----:B---3--:R-:W-:-:S06]  /*1030*/  IMAD.WIDE R10, R17, 0x4, R10 ;  /* 0x00000004110a7825 */ /* 0x008fcc00078e020a */
[----:B------:R-:W3:Y:S01]  /*1040*/  LDG.E R10, desc[UR6][R10.64] ;  /* 0x000000060a0a7981 */ /* 0x000ee2000c1e1900 */
[----:B------:R-:W0:Y:S01]  /*1050*/  S2UR UR5, SR_CgaCtaId ;  /* 0x00000000000579c3 */ /* 0x000e220000008800 */
[----:B------:R-:W-:Y:S01]  /*1060*/  UMOV UR4, 0x400 ;  /* 0x0000040000047882 */ /* 0x000fe20000000000 */
[----:B------:R-:W-:-:S05]  /*1070*/  IMAD R14, R9, R20, R5 ;  /* 0x00000014090e7224 */ /* 0x000fca00078e0205 */
[----:B------:R-:W-:Y:S01]  /*1080*/  LEA R15, R14, R7, 0x2 ;  /* 0x000000070e0f7211 */ /* 0x000fe200078e10ff */
[----:B0-----:R-:W-:-:S06]  /*1090*/  ULEA UR4, UR5, UR4, 0x18 ;  /* 0x0000000405047291 */ /* 0x001fcc000f8ec0ff */
[----:B------:R-:W-:-:S05]  /*10a0*/  LEA R9, R14, UR4, 0x2 ;  /* 0x000000040e097c11 */ /* 0x000fca000f8e10ff */
[----:B--2---:R2:W-:Y:S04]  /*10b0*/  STS [R9], R12 ;  /* 0x0000000c09007388 */ /* 0x0045e80000000800 */
[----:B---3--:R2:W-:Y:S02]  /*10c0*/  STS [R15], R10 ;  /* 0x0000000a0f007388 */ /* 0x0085e40000000800 */
.L_x_1:
[----:B------:R-:W-:Y:S06]  /*10d0*/  BAR.SYNC.DEFER_BLOCKING 0x0 ;  /* 0x0000000000007b1d */ /* 0x000fec0000010000 */
[----:B------:R-:W-:Y:S05]  /*10e0*/  @!P0 BRA `(.L_x_6) ;  /* 0x0000000000cc8947 */ /* 0x000fea0003800000 */
[----:B-12---:R-:W-:-:S07]  /*10f0*/  IMAD.MOV.U32 R10, RZ, RZ, RZ ;  /* 0x000000ffff0a7224 */ /* 0x006fce00078e00ff */
.L_x_8:
[C---:B---3--:R-:W-:Y:S01]  /*1100*/  LEA R9, R10.reuse, R3, 0x2 ;  /* 0x000000030a097211 */ /* 0x048fe200078e10ff */
[----:B0-----:R-:W0:Y:S01]  /*1110*/  S2R R13, SR_CgaCtaId ;  /* 0x00000000000d7919 */ /* 0x001e220000008800 */
[----:B------:R-:W1:Y:S03]  /*1120*/  LDC R20, c[0x0][0x38c] ;  /* 0x0000e300ff147b82 */ /* 0x000e660000000800 */
[----:B------:R2:W5:Y:S01]  /*1130*/  LDL R28, [R9] ;  /* 0x00000000091c7983 */ /* 0x0005620000100800 */
[----:B------:R-:W-:Y:S02]  /*1140*/  MOV R11, R10 ;  /* 0x0000000a000b7202 */ /* 0x000fe40000000f00 */
[----:B------:R-:W-:Y:S02]  /*1150*/  MOV R12, 0x400 ;  /* 0x00000400000c7802 */ /* 0x000fe40000000f00 */
[----:B------:R-:W-:-:S04]  /*1160*/  IADD3 R10, PT, PT, R10, 0x1, RZ ;  /* 0x000000010a0a7810 */ /* 0x000fc80007ffe0ff */
[----:B-1----:R-:W-:Y:S02]  /*1170*/  ISETP.NE.AND P1, PT, R10, R20, PT ;  /* 0x000000140a00720c */ /* 0x002fe40003f25270 */
[----:B0-----:R-:W-:Y:S01]  /*1180*/  LEA R12, R13, R12, 0x18 ;  /* 0x0000000c0d0c7211 */ /* 0x001fe200078ec0ff */
[----:B--2---:R-:W-:-:S10]  /*1190*/  IMAD.MOV.U32 R13, RZ, RZ, RZ ;  /* 0x000000ffff0d7224 */ /* 0x004fd400078e00ff */
.L_x_7:
[-C--:B------:R-:W-:Y:S02]  /*11a0*/  IMAD R14, R13, R20.reuse, R5 ;  /* 0x000000140d0e7224 */ /* 0x080fe400078e0205 */
[----:B------:R-:W-:Y:S01]  /*11b0*/  IMAD R15, R11, R20, R13 ;  /* 0x000000140b0f7224 */ /* 0x000fe200078e020d */
[----:B------:R-:W-:Y:S02]  /*11c0*/  LEA.HI R13, R20, R13, RZ, 0x1e ;  /* 0x0000000d140d7211 */ /* 0x000fe400078ff0ff */
[----:B------:R-:W-:Y:S02]  /*11d0*/  LEA R19, R14, R7, 0x2 ;  /* 0x000000070e137211 */ /* 0x000fe400078e10ff */
[----:B------:R-:W-:Y:S02]  /*11e0*/  LEA R14, R15, R12, 0x2 ;  /* 0x0000000c0f0e7211 */ /* 0x000fe400078e10ff */
[----:B------:R-:W-:Y:S01]  /*11f0*/  LEA R23, R20, R19, 0x2 ;  /* 0x0000001314177211 */ /* 0x000fe200078e10ff */
[----:B------:R-:W-:Y:S01]  /*1200*/  LDS R16, [R19] ;  /* 0x0000000013107984 */ /* 0x000fe20000000800 */
[----:B------:R-:W-:-:S03]  /*1210*/  ISETP.GE.AND P0, PT, R13, R20, PT ;  /* 0x000000140d00720c */ /* 0x000fc60003f06270 */
[----:B------:R-:W0:Y:S01]  /*1220*/  LDS R15, [R14] ;  /* 0x000000000e0f7984 */ /* 0x000e220000000800 */
[----:B------:R-:W-:-:S03]  /*1230*/  IMAD R25, R20, 0x4, R23 ;  /* 0x0000000414197824 */ /* 0x000fc600078e0217 */
[----:B------:R-:W-:Y:S02]  /*1240*/  LDS R22, [R14+0x4] ;  /* 0x000004000e167984 */ /* 0x000fe40000000800 */
[C---:B------:R-:W-:Y:S02]  /*1250*/  LEA R27, R20.reuse, R25, 0x2 ;  /* 0x00000019141b7211 */ /* 0x040fe400078e10ff */
[----:B------:R-:W1:Y:S02]  /*1260*/  LDS R23, [R23] ;  /* 0x0000000017177984 */ /* 0x000e640000000800 */
[----:B------:R-:W-:Y:S02]  /*1270*/  LEA R29, R20, R27, 0x2 ;  /* 0x0000001b141d7211 */ /* 0x000fe400078e10ff */
[----:B------:R-:W-:Y:S04]  /*1280*/  LDS R18, [R14+0x8] ;  /* 0x000008000e127984 */ /* 0x000fe80000000800 */
[----:B------:R-:W2:Y:S04]  /*1290*/  LDS R17, [R25] ;  /* 0x0000000019117984 */ /* 0x000ea80000000800 */
[----:B------:R-:W-:Y:S04]  /*12a0*/  LDS R26, [R29] ;  /* 0x000000001d1a7984 */ /* 0x000fe80000000800 */
[----:B------:R-:W-:Y:S01]  /*12b0*/  LDS R25, [R14+0x1c] ;  /* 0x00001c000e197984 */ /* 0x000fe20000000800 */
[----:B0----5:R-:W-:-:S03]  /*12c0*/  FFMA R15, R15, R16, R28 ;  /* 0x000000100f0f7223 */ /* 0x021fc6000000001c */
[----:B------:R-:W-:Y:S01]  /*12d0*/  LDS R16, [R27] ;  /* 0x000000001b107984 */ /* 0x000fe20000000800 */
[----:B-1----:R-:W-:Y:S01]  /*12e0*/  FFMA R19, R22, R23, R15 ;  /* 0x0000001716137223 */ /* 0x002fe2000000000f */
[----:B------:R-:W-:Y:S02]  /*12f0*/  LEA R23, R20, R29, 0x2 ;  /* 0x0000001d14177211 */ /* 0x000fe400078e10ff */
[----:B------:R-:W0:Y:S01]  /*1300*/  LDS R15, [R14+0xc] ;  /* 0x00000c000e0f7984 */ /* 0x000e220000000800 */
[----:B--2---:R-:W-:Y:S02]  /*1310*/  FFMA R24, R18, R17, R19 ;  /* 0x0000001112187223 */ /* 0x004fe40000000013 */
[C---:B------:R-:W-:Y:S01]  /*1320*/  IMAD R19, R20.reuse, 0x4, R23 ;  /* 0x0000000414137824 */ /* 0x040fe200078e0217 */
[----:B------:R-:W1:Y:S04]  /*1330*/  LDS R17, [R14+0x10] ;  /* 0x000010000e117984 */ /* 0x000e680000000800 */
[----:B------:R-:W-:Y:S01]  /*1340*/  LDS R18, [R14+0x14] ;  /* 0x000014000e127984 */ /* 0x000fe20000000800 */
[----:B------:R-:W-:-:S03]  /*1350*/  LEA R28, R20, R19, 0x2 ;  /* 0x00000013141c7211 */ /* 0x000fc600078e10ff */
[----:B------:R-:W2:Y:S04]  /*1360*/  LDS R23, [R23] ;  /* 0x0000000017177984 */ /* 0x000ea80000000800 */
[----:B------:R-:W-:Y:S04]  /*1370*/  LDS R22, [R19] ;  /* 0x0000000013167984 */ /* 0x000fe80000000800 */
[----:B------:R-:W3:Y:S04]  /*1380*/  LDS R19, [R14+0x18] ;  /* 0x000018000e137984 */ /* 0x000ee80000000800 */
[----:B------:R-:W4:Y:S01]  /*1390*/  LDS R28, [R28] ;  /* 0x000000001c1c7984 */ /* 0x000f220000000800 */
[----:B0-----:R-:W-:-:S04]  /*13a0*/  FFMA R16, R15, R16, R24 ;  /* 0x000000100f107223 */ /* 0x001fc80000000018 */
[----:B-1----:R-:W-:-:S04]  /*13b0*/  FFMA R17, R17, R26, R16 ;  /* 0x0000001a11117223 */ /* 0x002fc80000000010 */
[----:B--2---:R-:W-:-:S04]  /*13c0*/  FFMA R18, R18, R23, R17 ;  /* 0x0000001712127223 */ /* 0x004fc80000000011 */
[----:B---3--:R-:W-:-:S04]  /*13d0*/  FFMA R18, R19, R22, R18 ;  /* 0x0000001613127223 */ /* 0x008fc80000000012 */
[----:B----4-:R-:W-:Y:S01]  /*13e0*/  FFMA R28, R25, R28, R18 ;  /* 0x0000001c191c7223 */ /* 0x010fe20000000012 */
[----:B------:R-:W-:Y:S06]  /*13f0*/  @!P0 BRA `(.L_x_7) ;  /* 0xfffffffc00688947 */ /* 0x000fec000383ffff */
[----:B------:R3:W-:Y:S01]  /*1400*/  STL [R9], R28 ;  /* 0x0000001c09007387 */ /* 0x0007e20000100800 */
[----:B------:R-:W-:Y:S05]  /*1410*/  @P1 BRA `(.L_x_8) ;  /* 0xfffffffc00381947 */ /* 0x000fea000383ffff */
.L_x_6:
[----:B------:R-:W4:Y:S01]  /*1420*/  LDCU UR4, c[0x0][0x388] ;  /* 0x00007100ff0477ac */ /* 0x000f220008000800 */
[----:B------:R-:W-:Y:S01]  /*1430*/  IADD3 R8, PT, PT, R8, R20, RZ ;  /* 0x0000001408087210 */ /* 0x000fe20007ffe0ff */
[----:B------:R-:W-:Y:S03]  /*1440*/  BAR.SYNC.DEFER_BLOCKING 0x0 ;  /* 0x0000000000007b1d */ /* 0x000fe60000010000 */
[----:B----4-:R-:W-:-:S13]  /*1450*/  ISETP.GE.AND P0, PT, R8, UR4, PT ;  /* 0x0000000408007c0c */ /* 0x010fda000bf06270 */
[----:B------:R-:W-:Y:S05]  /*1460*/  @!P0 BRA `(.L_x_9) ;  /* 0xffffffec00f48947 */ /* 0x000fea000383ffff */
.L_x_0:
[----:B------:R-:W-:-:S13]  /*1470*/  ISETP.GE.AND P0, PT, R20, 0x1, PT ;  /* 0x000000011400780c */ /* 0x000fda0003f06270 */
[----:B------:R-:W-:Y:S05]  /*1480*/  @!P0 EXIT ;  /* 0x000000000000894d */ /* 0x000fea0003800000 */
[C---:B------:R-:W-:Y:S01]  /*1490*/  IADD3 R4, PT, PT, R20.reuse, -0x1, RZ ;  /* 0xffffffff14047810 */ /* 0x040fe20007ffe0ff */
[----:B0-----:R-:W-:Y:S01]  /*14a0*/  IMAD.MOV.U32 R27, RZ, RZ, RZ ;  /* 0x000000ffff1b7224 */ /* 0x001fe200078e00ff */
[----:B------:R-:W-:Y:S02]  /*14b0*/  LOP3.LUT R26, R20, 0xf, RZ, 0xc0, !PT ;  /* 0x0000000f141a7812 */ /* 0x000fe400078ec0ff */
[----:B------:R-:W-:Y:S02]  /*14c0*/  ISETP.GE.U32.AND P0, PT, R4, 0xf, PT ;  /* 0x0000000f0400780c */ /* 0x000fe40003f06070 */
[----:B------:R-:W-:-:S11]  /*14d0*/  ISETP.NE.AND P1, PT, R26, RZ, PT ;  /* 0x000000ff1a00720c */ /* 0x000fd60003f25270 */
[----:B------:R-:W-:Y:S05]  /*14e0*/  @!P0 BRA `(.L_x_10) ;  /* 0x0000000000c08947 */ /* 0x000fea0003800000 */
[----:B---3--:R-:W0:Y:S01]  /*14f0*/  LDC R28, c[0x0][0x384] ;  /* 0x0000e100ff1c7b82 */ /* 0x008e220000000800 */
[----:B------:R-:W-:Y:S01]  /*1500*/  LOP3.LUT R27, R20, 0x7ffffff0, RZ, 0xc0, !PT ;  /* 0x7ffffff0141b7812 */ /* 0x000fe200078ec0ff */
[----:B------:R-:W-:-:S03]  /*1510*/  UMOV UR4, URZ ;  /* 0x000000ff00047c82 */ /* 0x000fc60008000000 */
[----:B------:R-:W-:-:S03]  /*1520*/  IADD3 R29, PT, PT, -R27, RZ, RZ ;  /* 0x000000ff1b1d7210 */ /* 0x000fc60007ffe1ff */
[----:B-1----:R-:W1:Y:S04]  /*1530*/  LDC.64 R22, c[0x0][0x3a0] ;  /* 0x0000e800ff167b82 */ /* 0x002e680000000a00 */
.L_x_11:
[----:B----4-:R-:W3:Y:S04]  /*1540*/  LDL.128 R4, [R0+-0x20] ;  /* 0xffffe00000047983 */ /* 0x010ee80000100c00 */
[----:B--2---:R-:W2:Y:S04]  /*1550*/  LDL.128 R8, [R0+-0x10] ;  /* 0xfffff00000087983 */ /* 0x004ea80000100c00 */
[----:B------:R-:W4:Y:S04]  /*1560*/  LDL.128 R12, [R0] ;  /* 0x00000000000c7983 */ /* 0x000f280000100c00 */
[----:B------:R5:W4:Y:S01]  /*1570*/  LDL.128 R16, [R0+0x10] ;  /* 0x0000100000107983 */ /* 0x000b220000100c00 */
[----:B------:R-:W-:Y:S01]  /*1580*/  IADD3 R24, PT, PT, R2, UR4, RZ ;  /* 0x0000000402187c10 */ /* 0x000fe2000fffe0ff */
[----:B------:R-:W-:Y:S01]  /*1590*/  UIADD3 UR4, UPT, UPT, UR4, 0x10, URZ ;  /* 0x0000001004047890 */ /* 0x000fe2000fffe0ff */
[----:B------:R-:W-:-:S03]  /*15a0*/  IADD3 R29, PT, PT, R29, 0x10, RZ ;  /* 0x000000101d1d7810 */ /* 0x000fc60007ffe0ff */
[----:B0-----:R-:W-:Y:S01]  /*15b0*/  IMAD R25, R24, R28, R21 ;  /* 0x0000001c18197224 */ /* 0x001fe200078e0215 */
[----:B------:R-:W-:Y:S01]  /*15c0*/  ISETP.NE.AND P0, PT, R29, RZ, PT ;  /* 0x000000ff1d00720c */ /* 0x000fe20003f05270 */
[----:B-----5:R-:W-:Y:S02]  /*15d0*/  VIADD R0, R0, 0x40 ;  /* 0x0000004000007836 */ /* 0x020fe40000000000 */
[----:B-1----:R-:W-:-:S05]  /*15e0*/  IMAD.WIDE R24, R25, 0x4, R22 ;  /* 0x0000000419187825 */ /* 0x002fca00078e0216 */
[----:B---3--:R0:W-:Y:S02]  /*15f0*/  STG.E desc[UR6][R24.64], R4 ;  /* 0x0000000418007986 */ /* 0x0081e4000c101906 */
[----:B0-----:R-:W-:-:S05]  /*1600*/  IMAD.WIDE R24, R28, 0x4, R24 ;  /* 0x000000041c187825 */ /* 0x001fca00078e0218 */
[----:B------:R0:W-:Y:S02]  /*1610*/  STG.E desc[UR6][R24.64], R5 ;  /* 0x0000000518007986 */ /* 0x0001e4000c101906 */
[----:B0-----:R-:W-:-:S05]  /*1620*/  IMAD.WIDE R4, R28, 0x4, R24 ;  /* 0x000000041c047825 */ /* 0x001fca00078e0218 */
[----:B------:R-:W-:Y:S01]  /*1630*/  STG.E desc[UR6][R4.64], R6 ;  /* 0x0000000604007986 */ /* 0x000fe2000c101906 */
[----:B------:R-:W-:-:S05]  /*1640*/  IMAD.WIDE R24, R28, 0x4, R4 ;  /* 0x000000041c187825 */ /* 0x000fca00078e0204 */
[----:B------:R0:W-:Y:S02]  /*1650*/  STG.E desc[UR6][R24.64], R7 ;  /* 0x0000000718007986 */ /* 0x0001e4000c101906 */
[----:B0-----:R-:W-:-:S05]  /*1660*/  IMAD.WIDE R6, R28, 0x4, R24 ;  /* 0x000000041c067825 */ /* 0x001fca00078e0218 */
[----:B--2---:R0:W-:Y:S02]  /*1670*/  STG.E desc[UR6][R6.64], R8 ;  /* 0x0000000806007986 */ /* 0x0041e4000c101906 */
[----:B0-----:R-:W-:-:S05]  /*1680*/  IMAD.WIDE R6, R28, 0x4, R6 ;  /* 0x000000041c067825 */ /* 0x001fca00078e0206 */
[----:B------:R0:W-:Y:S01]  /*1690*/  STG.E desc[UR6][R6.64], R9 ;  /* 0x0000000906007986 */ /* 0x0001e2000c101906 */
[----:B------:R-:W-:-:S05]  /*16a0*/  IMAD.WIDE R4, R28, 0x4, R6 ;  /* 0x000000041c047825 */ /* 0x000fca00078e0206 */
[----:B------:R1:W-:Y:S01]  /*16b0*/  STG.E desc[UR6][R4.64], R10 ;  /* 0x0000000a04007986 */ /* 0x0003e2000c101906 */
[----:B0-----:R-:W-:-:S05]  /*16c0*/  IMAD.WIDE R6, R28, 0x4, R4 ;  /* 0x000000041c067825 */ /* 0x001fca00078e0204 */
[----:B------:R-:W-:Y:S01]  /*16d0*/  STG.E desc[UR6][R6.64], R11 ;  /* 0x0000000b06007986 */ /* 0x000fe2000c101906 */
[----:B------:R-:W-:-:S05]  /*16e0*/  IMAD.WIDE R24, R28, 0x4, R6 ;  /* 0x000000041c187825 */ /* 0x000fca00078e0206 */
[----:B----4-:R0:W-:Y:S01]  /*16f0*/  STG.E desc[UR6][R24.64], R12 ;  /* 0x0000000c18007986 */ /* 0x0101e2000c101906 */
[----:B-1----:R-:W-:-:S05]  /*1700*/  IMAD.WIDE R4, R28, 0x4, R24 ;  /* 0x000000041c047825 */ /* 0x002fca00078e0218 */
[----:B------:R1:W-:Y:S01]  /*1710*/  STG.E desc[UR6][R4.64], R13 ;  /* 0x0000000d04007986 */ /* 0x0003e2000c101906 */
[----:B------:R-:W-:-:S05]  /*1720*/  IMAD.WIDE R8, R28, 0x4, R4 ;  /* 0x000000041c087825 */ /* 0x000fca00078e0204 */
[----:B------:R2:W-:Y:S01]  /*1730*/  STG.E desc[UR6][R8.64], R14 ;  /* 0x0000000e08007986 */ /* 0x0005e2000c101906 */
[----:B0-----:R-:W-:-:S05]  /*1740*/  IMAD.WIDE R24, R28, 0x4, R8 ;  /* 0x000000041c187825 */ /* 0x001fca00078e0208 */
[----:B------:R4:W-:Y:S01]  /*1750*/  STG.E desc[UR6][R24.64], R15 ;  /* 0x0000000f18007986 */ /* 0x0009e2000c101906 */
[----:B------:R-:W-:-:S05]  /*1760*/  IMAD.WIDE R6, R28, 0x4, R24 ;  /* 0x000000041c067825 */ /* 0x000fca00078e0218 */
[----:B------:R4:W-:Y:S01]  /*1770*/  STG.E desc[UR6][R6.64], R16 ;  /* 0x0000001006007986 */ /* 0x0009e2000c101906 */
[----:B-1----:R-:W-:-:S05]  /*1780*/  IMAD.WIDE R4, R28, 0x4, R6 ;  /* 0x000000041c047825 */ /* 0x002fca00078e0206 */
[----:B------:R4:W-:Y:S01]  /*1790*/  STG.E desc[UR6][R4.64], R17 ;  /* 0x0000001104007986 */ /* 0x0009e2000c101906 */
[----:B--2---:R-:W-:-:S05]  /*17a0*/  IMAD.WIDE R8, R28, 0x4, R4 ;  /* 0x000000041c087825 */ /* 0x004fca00078e0204 */
[----:B------:R4:W-:Y:S01]  /*17b0*/  STG.E desc[UR6][R8.64], R18 ;  /* 0x0000001208007986 */ /* 0x0009e2000c101906 */
[----:B------:R-:W-:-:S05]  /*17c0*/  IMAD.WIDE R10, R28, 0x4, R8 ;  /* 0x000000041c0a7825 */ /* 0x000fca00078e0208 */
[----:B------:R4:W-:Y:S01]  /*17d0*/  STG.E desc[UR6][R10.64], R19 ;  /* 0x000000130a007986 */ /* 0x0009e2000c101906 */
[----:B------:R-:W-:Y:S05]  /*17e0*/  @P0 BRA `(.L_x_11) ;  /* 0xfffffffc00540947 */ /* 0x000fea000383ffff */
.L_x_10:
[----:B------:R-:W-:Y:S05]  /*17f0*/  @!P1 EXIT ;  /* 0x000000000000994d */ /* 0x000fea0003800000 */
[----:B------:R-:W-:Y:S02]  /*1800*/  ISETP.GE.U32.AND P0, PT, R26, 0x8, PT ;  /* 0x000000081a00780c */ /* 0x000fe40003f06070 */
[----:B------:R-:W-:-:S04]  /*1810*/  LOP3.LUT R0, R20, 0x7, RZ, 0xc0, !PT ;  /* 0x0000000714007812 */ /* 0x000fc800078ec0ff */
[----:B------:R-:W-:-:S07]  /*1820*/  ISETP.NE.AND P1, PT, R0, RZ, PT ;  /* 0x000000ff0000720c */ /* 0x000fce0003f25270 */
[----:B------:R-:W-:Y:S06]  /*1830*/  @!P0 BRA `(.L_x_12) ;  /* 0x0000000000788947 */ /* 0x000fec0003800000 */
[----:B-1----:R-:W-:Y:S01]  /*1840*/  LEA R14, R27, R3, 0x2 ;  /* 0x000000031b0e7211 */ /* 0x002fe200078e10ff */
[----:B----4-:R-:W0:Y:S04]  /*1850*/  LDC R25, c[0x0][0x384] ;  /* 0x0000e100ff197b82 */ /* 0x010e280000000800 */
[----:B--2---:R-:W2:Y:S04]  /*1860*/  LDL R15, [R14] ;  /* 0x000000000e0f7983 */ /* 0x004ea80000100800 */
[----:B---3--:R-:W3:Y:S01]  /*1870*/  LDL R28, [R14+0x4] ;  /* 0x000004000e1c7983 */ /* 0x008ee20000100800 */
[----:B------:R-:W1:Y:S03]  /*1880*/  LDC.64 R22, c[0x0][0x3a0] ;  /* 0x0000e800ff167b82 */ /* 0x000e660000000a00 */
[----:B------:R-:W4:Y:S04]  /*1890*/  LDL R26, [R14+0x8] ;  /* 0x000008000e1a7983 */ /* 0x000f280000100800 */
[----:B------:R-:W5:Y:S04]  /*18a0*/  LDL R18, [R14+0xc] ;  /* 0x00000c000e127983 */ /* 0x000f680000100800 */
[----:B------:R-:W5:Y:S04]  /*18b0*/  LDL R29, [R14+0x10] ;  /* 0x000010000e1d7983 */ /* 0x000f680000100800 */
[----:B------:R-:W5:Y:S04]  /*18c0*/  LDL R19, [R14+0x14] ;  /* 0x000014000e137983 */ /* 0x000f680000100800 */
[----:B------:R-:W5:Y:S04]  /*18d0*/  LDL R5, [R14+0x18] ;  /* 0x000018000e057983 */ /* 0x000f680000100800 */
[----:B------:R4:W5:Y:S01]  /*18e0*/  LDL R4, [R14+0x1c] ;  /* 0x00001c000e047983 */ /* 0x0009620000100800 */
[----:B------:R-:W-:-:S02]  /*18f0*/  IADD3 R6, PT, PT, R2, R27, RZ ;  /* 0x0000001b02067210 */ /* 0x000fc40007ffe0ff */
[----:B------:R-:W-:-:S03]  /*1900*/  IADD3 R27, PT, PT, R27, 0x8, RZ ;  /* 0x000000081b1b7810 */ /* 0x000fc60007ffe0ff */
[----:B0-----:R-:W-:-:S04]  /*1910*/  IMAD R7, R6, R25, R21 ;  /* 0x0000001906077224 */ /* 0x001fc800078e0215 */
[----:B-1----:R-:W-:-:S04]  /*1920*/  IMAD.WIDE R22, R7, 0x4, R22 ;  /* 0x0000000407167825 */ /* 0x002fc800078e0216 */
[----:B------:R-:W-:-:S04]  /*1930*/  IMAD.WIDE R6, R25, 0x4, R22 ;  /* 0x0000000419067825 */ /* 0x000fc800078e0216 */
[----:B------:R-:W-:-:S04]  /*1940*/  IMAD.WIDE R8, R25, 0x4, R6 ;  /* 0x0000000419087825 */ /* 0x000fc800078e0206 */
[----:B------:R-:W-:-:S04]  /*1950*/  IMAD.WIDE R10, R25, 0x4, R8 ;  /* 0x00000004190a7825 */ /* 0x000fc800078e0208 */
[C---:B------:R-:W-:Y:S01]  /*1960*/  IMAD.WIDE R12, R25.reuse, 0x4, R10 ;  /* 0x00000004190c7825 */ /* 0x040fe200078e020a */
[----:B--2---:R0:W-:Y:S04]  /*1970*/  STG.E desc[UR6][R22.64], R15 ;  /* 0x0000000f16007986 */ /* 0x0041e8000c101906 */
[----:B---3--:R1:W-:Y:S04]  /*1980*/  STG.E desc[UR6][R6.64], R28 ;  /* 0x0000001c06007986 */ /* 0x0083e8000c101906 */
[----:B----4-:R1:W-:Y:S01]  /*1990*/  STG.E desc[UR6][R8.64], R26 ;  /* 0x0000001a08007986 */ /* 0x0103e2000c101906 */
[----:B0-----:R-:W-:-:S03]  /*19a0*/  IMAD.WIDE R14, R25, 0x4, R12 ;  /* 0x00000004190e7825 */ /* 0x001fc600078e020c */
[----:B-----5:R1:W-:Y:S04]  /*19b0*/  STG.E desc[UR6][R10.64], R18 ;  /* 0x000000120a007986 */ /* 0x0203e8000c101906 */
[----:B------:R1:W-:Y:S01]  /*19c0*/  STG.E desc[UR6][R12.64], R29 ;  /* 0x0000001d0c007986 */ /* 0x0003e2000c101906 */
[----:B------:R-:W-:-:S03]  /*19d0*/  IMAD.WIDE R16, R25, 0x4, R14 ;  /* 0x0000000419107825 */ /* 0x000fc600078e020e */
[----:B------:R1:W-:Y:S01]  /*19e0*/  STG.E desc[UR6][R14.64], R19 ;  /* 0x000000130e007986 */ /* 0x0003e2000c101906 */
[----:B------:R-:W-:-:S03]  /*19f0*/  IMAD.WIDE R24, R25, 0x4, R16 ;  /* 0x0000000419187825 */ /* 0x000fc600078e0210 */
[----:B------:R1:W-:Y:S04]  /*1a00*/  STG.E desc[UR6][R16.64], R5 ;  /* 0x0000000510007986 */ /* 0x0003e8000c101906 */
[----:B------:R1:W-:Y:S02]  /*1a10*/  STG.E desc[UR6][R24.64], R4 ;  /* 0x0000000418007986 */ /* 0x0003e4000c101906 */
.L_x_12:
[----:B------:R-:W-:Y:S05]  /*1a20*/  @!P1 EXIT ;  /* 0x000000000000994d */ /* 0x000fea0003800000 */
[----:B------:R-:W-:Y:S02]  /*1a30*/  ISETP.GE.U32.AND P0, PT, R0, 0x4, PT ;  /* 0x000000040000780c */ /* 0x000fe40003f06070 */
[----:B------:R-:W-:-:S04]  /*1a40*/  LOP3.LUT R20, R20, 0x3, RZ, 0xc0, !PT ;  /* 0x0000000314147812 */ /* 0x000fc800078ec0ff */
[----:B------:R-:W-:-:S07]  /*1a50*/  ISETP.NE.AND P1, PT, R20, RZ, PT ;  /* 0x000000ff1400720c */ /* 0x000fce0003f25270 */
[----:B------:R-:W-:Y:S06]  /*1a60*/  @!P0 BRA `(.L_x_13) ;  /* 0x0000000000488947 */ /* 0x000fec0003800000 */
[----:B------:R-:W-:Y:S01]  /*1a70*/  IMAD R0, R27, 0x4, R3 ;  /* 0x000000041b007824 */ /* 0x000fe200078e0203 */
[----:B-1--4-:R-:W0:Y:S04]  /*1a80*/  LDC R11, c[0x0][0x384] ;  /* 0x0000e100ff0b7b82 */ /* 0x012e280000000800 */
[----:B------:R-:W4:Y:S04]  /*1a90*/  LDL R13, [R0] ;  /* 0x00000000000d7983 */ /* 0x000f280000100800 */
[----:B--2---:R-:W2:Y:S01]  /*1aa0*/  LDL R15, [R0+0x4] ;  /* 0x00000400000f7983 */ /* 0x004ea20000100800 */
[----:B------:R-:W1:Y:S03]  /*1ab0*/  LDC.64 R4, c[0x0][0x3a0] ;  /* 0x0000e800ff047b82 */ /* 0x000e660000000a00 */
[----:B------:R-:W5:Y:S04]  /*1ac0*/  LDL R17, [R0+0x8] ;  /* 0x0000080000117983 */ /* 0x000f680000100800 */
[----:B------:R-:W5:Y:S01]  /*1ad0*/  LDL R19, [R0+0xc] ;  /* 0x00000c0000137983 */ /* 0x000f620000100800 */
[----:B------:R-:W-:-:S02]  /*1ae0*/  IADD3 R6, PT, PT, R2, R27, RZ ;  /* 0x0000001b02067210 */ /* 0x000fc40007ffe0ff */
[----:B------:R-:W-:-:S03]  /*1af0*/  IADD3 R27, PT, PT, R27, 0x4, RZ ;  /* 0x000000041b1b7810 */ /* 0x000fc60007ffe0ff */
[----:B0-----:R-:W-:-:S04]  /*1b00*/  IMAD R7, R6, R11, R21 ;  /* 0x0000000b06077224 */ /* 0x001fc800078e0215 */
[----:B-1----:R-:W-:-:S04]  /*1b10*/  IMAD.WIDE R4, R7, 0x4, R4 ;  /* 0x0000000407047825 */ /* 0x002fc800078e0204 */
[----:B------:R-:W-:-:S04]  /*1b20*/  IMAD.WIDE R6, R11, 0x4, R4 ;  /* 0x000000040b067825 */ /* 0x000fc800078e0204 */
[----:B---3--:R-:W-:-:S04]  /*1b30*/  IMAD.WIDE R8, R11, 0x4, R6 ;  /* 0x000000040b087825 */ /* 0x008fc800078e0206 */
[----:B------:R-:W-:Y:S01]  /*1b40*/  IMAD.WIDE R10, R11, 0x4, R8 ;  /* 0x000000040b0a7825 */ /* 0x000fe200078e0208 */
[----:B----4-:R0:W-:Y:S04]  /*1b50*/  STG.E desc[UR6][R4.64], R13 ;  /* 0x0000000d04007986 */ /* 0x0101e8000c101906 */
[----:B--2---:R0:W-:Y:S04]  /*1b60*/  STG.E desc[UR6][R6.64], R15 ;  /* 0x0000000f06007986 */ /* 0x0041e8000c101906 */
[----:B-----5:R0:W-:Y:S04]  /*1b70*/  STG.E desc[UR6][R8.64], R17 ;  /* 0x0000001108007986 */ /* 0x0201e8000c101906 */
[----:B------:R0:W-:Y:S02]  /*1b80*/  STG.E desc[UR6][R10.64], R19 ;  /* 0x000000130a007986 */ /* 0x0001e4000c101906 */
.L_x_13:
[----:B------:R-:W-:Y:S05]  /*1b90*/  @!P1 EXIT ;  /* 0x000000000000994d */ /* 0x000fea0003800000 */
[----:B01--4-:R-:W0:Y:S01]  /*1ba0*/  LDC.64 R6, c[0x0][0x3a0] ;  /* 0x0000e800ff067b82 */ /* 0x013e220000000a00 */
[----:B------:R-:W-:Y:S01]  /*1bb0*/  IMAD R8, R27, 0x4, R3 ;  /* 0x000000041b087824 */ /* 0x000fe200078e0203 */
[----:B------:R-:W-:Y:S01]  /*1bc0*/  IADD3 R20, PT, PT, -R20, RZ, RZ ;  /* 0x000000ff14147210 */ /* 0x000fe20007ffe1ff */
[----:B------:R-:W1:Y:S06]  /*1bd0*/  LDCU UR4, c[0x0][0x384] ;  /* 0x00007080ff0477ac */ /* 0x000e6c0008000800 */
.L_x_14:
[----:B----4-:R4:W5:Y:S01]  /*1be0*/  LDL R3, [R8] ;  /* 0x0000000008037983 */ /* 0x0109620000100800 */
[----:B------:R-:W-:Y:S01]  /*1bf0*/  IADD3 R20, PT, PT, R20, 0x1, RZ ;  /* 0x0000000114147810 */ /* 0x000fe20007ffe0ff */
[----:B------:R-:W-:Y:S01]  /*1c00*/  IMAD.IADD R0, R2, 0x1, R27 ;  /* 0x0000000102007824 */ /* 0x000fe200078e021b */
[----:B------:R-:W-:Y:S02]  /*1c10*/  IADD3 R27, PT, PT, R27, 0x1, RZ ;  /* 0x000000011b1b7810 */ /* 0x000fe40007ffe0ff */
[----:B------:R-:W-:Y:S01]  /*1c20*/  ISETP.NE.AND P0, PT, R20, RZ, PT ;  /* 0x000000ff1400720c */ /* 0x000fe20003f05270 */
[----:B-1----:R-:W-:Y:S01]  /*1c30*/  IMAD R5, R0, UR4, R21 ;  /* 0x0000000400057c24 */ /* 0x002fe2000f8e0215 */
[----:B----4-:R-:W-:-:S03]  /*1c40*/  IADD3 R8, PT, PT, R8, 0x4, RZ ;  /* 0x0000000408087810 */ /* 0x010fc60007ffe0ff */
[----:B0-----:R-:W-:-:S05]  /*1c50*/  IMAD.WIDE R4, R5, 0x4, R6 ;  /* 0x0000000405047825 */ /* 0x001fca00078e0206 */
[----:B-----5:R4:W-:Y:S03]  /*1c60*/  STG.E desc[UR6][R4.64], R3 ;  /* 0x0000000304007986 */ /* 0x0209e6000c101906 */
[----:B------:R-:W-:Y:S05]  /*1c70*/  @P0 BRA `(.L_x_14) ;  /* 0xfffffffc00d80947 */ /* 0x000fea000383ffff */
[----:B------:R-:W-:Y:S05]  /*1c80*/  EXIT ;  /* 0x000000000000794d */ /* 0x000fea0003800000 */
.L_x_15:
[----:B------:R-:W-:-:S00]  /*1c90*/  BRA `(.L_x_15) ;  /* 0xfffffffc00fc7947 */ /* 0x000fc0000383ffff */
[----:B------:R-:W-:-:S00]  /*1ca0*/  NOP ;  /* 0x0000000000007918 */ /* 0x000fc00000000000 */
        /* <DEDUP_REMOVED lines=13> */
.L_x_16:


//--------------------- .nv.shared._Z17esmm_shmem_multi3iiiiPKfS0_Pf --------------------------
	.section	.nv.shared._Z17esmm_shmem_multi3iiiiPKfS0_Pf,"aw",@nobits
	.sectionflags	@""
	.align	16
	.zero		1024


//--------------------- .nv.shared.reserved.0     --------------------------
	.section	.nv.shared.reserved.0,"aw",@nobits
	.weak		__nv_reservedSMEM_offset_0_alias
	.size		__nv_reservedSMEM_offset_0_alias, 0, 64
	.other		__nv_reservedSMEM_offset_0_alias,@"STO_CUDA_RESERVED_SHARED STV_DEFAULT"
__nv_reservedSMEM_offset_0_alias:
	.zero		0
	.zero		64


//--------------------- .nv.constant0._Z17esmm_shmem_multi3iiiiPKfS0_Pf --------------------------
	.section	.nv.constant0._Z17esmm_shmem_multi3iiiiPKfS0_Pf,"a",@progbits
	.sectionflags	@""
	.align	4
.nv.constant0._Z17esmm_shmem_multi3iiiiPKfS0_Pf:
	.zero		936


//--------------------- SYMBOLS --------------------------

	.type		.nv.reservedSmem.offset0,@object
	.size		.nv.reservedSmem.offset0,0x4
	.type		.nv.reservedSmem.cap,@object
	.size		.nv.reservedSmem.cap,0x4
